//
// Generated by NVIDIA NVVM Compiler
//
// Compiler Build ID: CL-36424714
// Cuda compilation tools, release 13.0, V13.0.88
// Based on NVVM 20.0.0
//

.version 9.0
.target sm_100
.address_size 64

	// .globl	_Z16aesEncryptKernelPKhPhS0_
.const .align 1 .b8 subBytesTable[256] = {99, 124, 119, 123, 242, 107, 111, 197, 48, 1, 103, 43, 254, 215, 171, 118, 202, 130, 201, 125, 250, 89, 71, 240, 173, 212, 162, 175, 156, 164, 114, 192, 183, 253, 147, 38, 54, 63, 247, 204, 52, 165, 229, 241, 113, 216, 49, 21, 4, 199, 35, 195, 24, 150, 5, 154, 7, 18, 128, 226, 235, 39, 178, 117, 9, 131, 44, 26, 27, 110, 90, 160, 82, 59, 214, 179, 41, 227, 47, 132, 83, 209, 0, 237, 32, 252, 177, 91, 106, 203, 190, 57, 74, 76, 88, 207, 208, 239, 170, 251, 67, 77, 51, 133, 69, 249, 2, 127, 80, 60, 159, 168, 81, 163, 64, 143, 146, 157, 56, 245, 188, 182, 218, 33, 16, 255, 243, 210, 205, 12, 19, 236, 95, 151, 68, 23, 196, 167, 126, 61, 100, 93, 25, 115, 96, 129, 79, 220, 34, 42, 144, 136, 70, 238, 184, 20, 222, 94, 11, 219, 224, 50, 58, 10, 73, 6, 36, 92, 194, 211, 172, 98, 145, 149, 228, 121, 231, 200, 55, 109, 141, 213, 78, 169, 108, 86, 244, 234, 101, 122, 174, 8, 186, 120, 37, 46, 28, 166, 180, 198, 232, 221, 116, 31, 75, 189, 139, 138, 112, 62, 181, 102, 72, 3, 246, 14, 97, 53, 87, 185, 134, 193, 29, 158, 225, 248, 152, 17, 105, 217, 142, 148, 155, 30, 135, 233, 206, 85, 40, 223, 140, 161, 137, 13, 191, 230, 66, 104, 65, 153, 45, 15, 176, 84, 187, 22};
.const .align 1 .b8 mixColumnsMatrix[16] = {2, 3, 1, 1, 1, 2, 3, 1, 1, 1, 2, 3, 3, 1, 1, 2};

.visible .entry _Z16aesEncryptKernelPKhPhS0_(
	.param .u64 .ptr .align 1 _Z16aesEncryptKernelPKhPhS0__param_0,
	.param .u64 .ptr .align 1 _Z16aesEncryptKernelPKhPhS0__param_1,
	.param .u64 .ptr .align 1 _Z16aesEncryptKernelPKhPhS0__param_2
)
{
	.local .align 16 .b8 	__local_depot0[16];
	.reg .b64 	%SP;
	.reg .b64 	%SPL;
	.reg .pred 	%p<79>;
	.reg .b16 	%rs<814>;
	.reg .b32 	%r<91>;
	.reg .b64 	%rd<182>;

	mov.u64 	%SPL, __local_depot0;
	ld.param.u64 	%rd7, [_Z16aesEncryptKernelPKhPhS0__param_0];
	ld.param.u64 	%rd8, [_Z16aesEncryptKernelPKhPhS0__param_2];
	cvta.to.global.u64 	%rd1, %rd8;
	add.u64 	%rd2, %SPL, 0;
	mov.u32 	%r7, %tid.x;
	mov.u32 	%r8, %ctaid.x;
	mov.u32 	%r9, %ntid.x;
	mad.lo.s32 	%r10, %r8, %r9, %r7;
	shl.b32 	%r1, %r10, 4;
	cvta.to.global.u64 	%rd10, %rd7;
	cvt.u64.u32 	%rd11, %r1;
	add.s64 	%rd12, %rd10, %rd11;
	ld.global.u8 	%rs113, [%rd12];
	st.local.u8 	[%rd2], %rs113;
	ld.global.u8 	%rs114, [%rd12+1];
	ld.global.u8 	%rs115, [%rd12+2];
	ld.global.u8 	%rs116, [%rd12+3];
	ld.global.u8 	%rs117, [%rd12+4];
	st.local.u8 	[%rd2+4], %rs117;
	ld.global.u8 	%rs118, [%rd12+5];
	ld.global.u8 	%rs119, [%rd12+6];
	st.local.u8 	[%rd2+6], %rs119;
	ld.global.u8 	%rs120, [%rd12+7];
	ld.global.u8 	%rs121, [%rd12+8];
	ld.global.u8 	%rs122, [%rd12+9];
	ld.global.u8 	%rs123, [%rd12+10];
	ld.global.u8 	%rs124, [%rd12+11];
	ld.global.u8 	%rs125, [%rd12+12];
	ld.global.u8 	%rs126, [%rd12+13];
	ld.global.u8 	%rs127, [%rd12+14];
	ld.global.u8 	%rs128, [%rd12+15];
	ld.global.u8 	%rs129, [%rd1];
	xor.b16  	%rs813, %rs113, %rs129;
	ld.global.u8 	%rs130, [%rd1+1];
	xor.b16  	%rs812, %rs114, %rs130;
	ld.global.u8 	%rs131, [%rd1+2];
	xor.b16  	%rs811, %rs115, %rs131;
	ld.global.u8 	%rs132, [%rd1+3];
	xor.b16  	%rs810, %rs116, %rs132;
	ld.global.u8 	%rs133, [%rd1+4];
	xor.b16  	%rs809, %rs117, %rs133;
	ld.global.u8 	%rs134, [%rd1+5];
	xor.b16  	%rs808, %rs118, %rs134;
	ld.global.u8 	%rs135, [%rd1+6];
	xor.b16  	%rs807, %rs119, %rs135;
	ld.global.u8 	%rs136, [%rd1+7];
	xor.b16  	%rs806, %rs120, %rs136;
	ld.global.u8 	%rs137, [%rd1+8];
	xor.b16  	%rs805, %rs121, %rs137;
	ld.global.u8 	%rs138, [%rd1+9];
	xor.b16  	%rs804, %rs122, %rs138;
	ld.global.u8 	%rs139, [%rd1+10];
	xor.b16  	%rs803, %rs123, %rs139;
	ld.global.u8 	%rs140, [%rd1+11];
	xor.b16  	%rs802, %rs124, %rs140;
	ld.global.u8 	%rs141, [%rd1+12];
	xor.b16  	%rs801, %rs125, %rs141;
	ld.global.u8 	%rs142, [%rd1+13];
	xor.b16  	%rs800, %rs126, %rs142;
	ld.global.u8 	%rs143, [%rd1+14];
	xor.b16  	%rs799, %rs127, %rs143;
	ld.global.u8 	%rs144, [%rd1+15];
	xor.b16  	%rs798, %rs128, %rs144;
	ld.const.u8 	%rs145, [mixColumnsMatrix];
	cvt.s16.s8 	%rs17, %rs145;
	ld.const.s8 	%rs18, [mixColumnsMatrix+1];
	ld.const.s8 	%rs19, [mixColumnsMatrix+2];
	ld.const.s8 	%rs20, [mixColumnsMatrix+3];
	ld.const.u8 	%rs146, [mixColumnsMatrix+4];
	cvt.s16.s8 	%rs21, %rs146;
	ld.const.u8 	%rs147, [mixColumnsMatrix+5];
	cvt.s16.s8 	%rs22, %rs147;
	ld.const.u8 	%rs148, [mixColumnsMatrix+6];
	cvt.s16.s8 	%rs23, %rs148;
	ld.const.u8 	%rs149, [mixColumnsMatrix+7];
	cvt.s16.s8 	%rs24, %rs149;
	ld.const.u8 	%rs150, [mixColumnsMatrix+8];
	cvt.s16.s8 	%rs25, %rs150;
	ld.const.s8 	%rs26, [mixColumnsMatrix+9];
	ld.const.u8 	%rs151, [mixColumnsMatrix+10];
	cvt.s16.s8 	%rs27, %rs151;
	ld.const.u8 	%rs152, [mixColumnsMatrix+11];
	cvt.s16.s8 	%rs28, %rs152;
	ld.const.u8 	%rs153, [mixColumnsMatrix+12];
	cvt.s16.s8 	%rs29, %rs153;
	ld.const.u8 	%rs154, [mixColumnsMatrix+13];
	cvt.s16.s8 	%rs30, %rs154;
	ld.const.u8 	%rs155, [mixColumnsMatrix+14];
	cvt.s16.s8 	%rs31, %rs155;
	ld.const.u8 	%rs156, [mixColumnsMatrix+15];
	cvt.s16.s8 	%rs32, %rs156;
	and.b16  	%rs33, %rs145, 16;
	and.b16  	%rs34, %rs146, 16;
	and.b16  	%rs35, %rs146, 32;
	and.b16  	%rs36, %rs147, 4;
	and.b16  	%rs37, %rs148, 1;
	and.b16  	%rs38, %rs148, 16;
	and.b16  	%rs39, %rs149, 2;
	and.b16  	%rs40, %rs149, 4;
	and.b16  	%rs41, %rs149, 8;
	and.b16  	%rs42, %rs149, 16;
	and.b16  	%rs43, %rs149, 32;
	and.b16  	%rs44, %rs149, 64;
	and.b16  	%rs45, %rs150, 1;
	and.b16  	%rs46, %rs150, 2;
	and.b16  	%rs47, %rs150, 4;
	and.b16  	%rs48, %rs150, 8;
	and.b16  	%rs49, %rs150, 16;
	and.b16  	%rs50, %rs151, 2;
	and.b16  	%rs51, %rs151, 4;
	and.b16  	%rs52, %rs151, 8;
	and.b16  	%rs53, %rs151, 16;
	and.b16  	%rs54, %rs151, 32;
	and.b16  	%rs55, %rs151, 64;
	and.b16  	%rs56, %rs152, 1;
	and.b16  	%rs57, %rs152, 2;
	and.b16  	%rs58, %rs152, 4;
	and.b16  	%rs59, %rs152, 8;
	and.b16  	%rs60, %rs152, 16;
	and.b16  	%rs61, %rs152, 32;
	and.b16  	%rs62, %rs152, 64;
	and.b16  	%rs63, %rs153, 1;
	and.b16  	%rs64, %rs153, 2;
	and.b16  	%rs65, %rs153, 4;
	and.b16  	%rs66, %rs153, 8;
	and.b16  	%rs67, %rs153, 16;
	and.b16  	%rs68, %rs154, 8;
	and.b16  	%rs69, %rs154, 16;
	and.b16  	%rs70, %rs154, 32;
	and.b16  	%rs71, %rs154, 64;
	and.b16  	%rs72, %rs155, 1;
	and.b16  	%rs73, %rs155, 2;
	and.b16  	%rs74, %rs155, 4;
	and.b16  	%rs75, %rs155, 8;
	and.b16  	%rs76, %rs155, 16;
	and.b16  	%rs77, %rs156, 4;
	and.b16  	%rs78, %rs156, 8;
	and.b16  	%rs79, %rs156, 16;
	and.b16  	%rs80, %rs156, 32;
	mov.b32 	%r89, 1;
	add.s64 	%rd3, %rd2, 8;
	mov.u64 	%rd15, subBytesTable;
	shr.u16 	%rs647, %rs28, 7;
$L__BB0_1:
	cvt.u64.u16 	%rd13, %rs813;
	and.b64  	%rd14, %rd13, 240;
	add.s64 	%rd16, %rd15, %rd14;
	and.b64  	%rd17, %rd13, 15;
	add.s64 	%rd18, %rd16, %rd17;
	cvt.u64.u16 	%rd19, %rs812;
	and.b64  	%rd20, %rd19, 240;
	add.s64 	%rd21, %rd15, %rd20;
	and.b64  	%rd22, %rd19, 15;
	add.s64 	%rd23, %rd21, %rd22;
	cvt.u64.u16 	%rd24, %rs811;
	and.b64  	%rd25, %rd24, 240;
	add.s64 	%rd26, %rd15, %rd25;
	and.b64  	%rd27, %rd24, 15;
	add.s64 	%rd28, %rd26, %rd27;
	cvt.u64.u16 	%rd29, %rs810;
	and.b64  	%rd30, %rd29, 240;
	add.s64 	%rd31, %rd15, %rd30;
	and.b64  	%rd32, %rd29, 15;
	add.s64 	%rd33, %rd31, %rd32;
	cvt.u64.u16 	%rd34, %rs809;
	and.b64  	%rd35, %rd34, 240;
	add.s64 	%rd36, %rd15, %rd35;
	and.b64  	%rd37, %rd34, 15;
	add.s64 	%rd38, %rd36, %rd37;
	cvt.u64.u16 	%rd39, %rs808;
	and.b64  	%rd40, %rd39, 240;
	add.s64 	%rd41, %rd15, %rd40;
	and.b64  	%rd42, %rd39, 15;
	add.s64 	%rd43, %rd41, %rd42;
	cvt.u64.u16 	%rd44, %rs807;
	and.b64  	%rd45, %rd44, 240;
	add.s64 	%rd46, %rd15, %rd45;
	and.b64  	%rd47, %rd44, 15;
	add.s64 	%rd48, %rd46, %rd47;
	cvt.u64.u16 	%rd49, %rs806;
	and.b64  	%rd50, %rd49, 240;
	add.s64 	%rd51, %rd15, %rd50;
	and.b64  	%rd52, %rd49, 15;
	add.s64 	%rd53, %rd51, %rd52;
	cvt.u64.u16 	%rd54, %rs805;
	and.b64  	%rd55, %rd54, 240;
	add.s64 	%rd56, %rd15, %rd55;
	and.b64  	%rd57, %rd54, 15;
	add.s64 	%rd58, %rd56, %rd57;
	cvt.u64.u16 	%rd59, %rs804;
	and.b64  	%rd60, %rd59, 240;
	add.s64 	%rd61, %rd15, %rd60;
	and.b64  	%rd62, %rd59, 15;
	add.s64 	%rd63, %rd61, %rd62;
	cvt.u64.u16 	%rd64, %rs803;
	and.b64  	%rd65, %rd64, 240;
	add.s64 	%rd66, %rd15, %rd65;
	and.b64  	%rd67, %rd64, 15;
	add.s64 	%rd68, %rd66, %rd67;
	cvt.u64.u16 	%rd69, %rs802;
	and.b64  	%rd70, %rd69, 240;
	add.s64 	%rd71, %rd15, %rd70;
	and.b64  	%rd72, %rd69, 15;
	add.s64 	%rd73, %rd71, %rd72;
	cvt.u64.u16 	%rd74, %rs801;
	and.b64  	%rd75, %rd74, 240;
	add.s64 	%rd76, %rd15, %rd75;
	and.b64  	%rd77, %rd74, 15;
	add.s64 	%rd78, %rd76, %rd77;
	cvt.u64.u16 	%rd79, %rs800;
	and.b64  	%rd80, %rd79, 240;
	add.s64 	%rd81, %rd15, %rd80;
	and.b64  	%rd82, %rd79, 15;
	add.s64 	%rd83, %rd81, %rd82;
	cvt.u64.u16 	%rd84, %rs799;
	and.b64  	%rd85, %rd84, 240;
	add.s64 	%rd86, %rd15, %rd85;
	and.b64  	%rd87, %rd84, 15;
	add.s64 	%rd88, %rd86, %rd87;
	cvt.u64.u16 	%rd89, %rs798;
	and.b64  	%rd90, %rd89, 240;
	add.s64 	%rd91, %rd15, %rd90;
	and.b64  	%rd92, %rd89, 15;
	add.s64 	%rd93, %rd91, %rd92;
	ld.const.u8 	%r12, [%rd73];
	ld.const.u8 	%r13, [%rd88];
	prmt.b32 	%r14, %r13, %r12, 0x3340U;
	ld.const.u8 	%r15, [%rd23];
	ld.const.u8 	%r16, [%rd78];
	prmt.b32 	%r17, %r16, %r15, 0x3340U;
	prmt.b32 	%r18, %r17, %r14, 0x5410U;
	ld.const.u8 	%r19, [%rd53];
	ld.const.u8 	%r20, [%rd28];
	prmt.b32 	%r21, %r20, %r19, 0x3340U;
	ld.const.u8 	%r22, [%rd83];
	ld.const.u8 	%r23, [%rd58];
	prmt.b32 	%r24, %r23, %r22, 0x3340U;
	prmt.b32 	%r25, %r24, %r21, 0x5410U;
	ld.const.u8 	%r26, [%rd33];
	ld.const.u8 	%r27, [%rd48];
	prmt.b32 	%r28, %r27, %r26, 0x3340U;
	ld.const.u8 	%r29, [%rd63];
	ld.const.u8 	%r30, [%rd38];
	prmt.b32 	%r31, %r30, %r29, 0x3340U;
	prmt.b32 	%r32, %r31, %r28, 0x5410U;
	ld.const.u8 	%r33, [%rd93];
	ld.const.u8 	%r34, [%rd68];
	prmt.b32 	%r35, %r34, %r33, 0x3340U;
	ld.const.u8 	%r36, [%rd43];
	ld.const.u8 	%r37, [%rd18];
	prmt.b32 	%r38, %r37, %r36, 0x3340U;
	prmt.b32 	%r39, %r38, %r35, 0x5410U;
	st.local.v4.b32 	[%rd2], {%r39, %r32, %r25, %r18};
	mov.b32 	%r90, 0;
	mov.u64 	%rd181, %rd3;
$L__BB0_2:
	shl.b16 	%rs157, %rs32, 1;
	cvt.s16.s8 	%rs158, %rs157;
	shr.u16 	%rs159, %rs158, 7;
	setp.eq.s16 	%p1, %rs80, 0;
	setp.eq.s16 	%p2, %rs79, 0;
	setp.eq.s16 	%p3, %rs78, 0;
	setp.eq.s16 	%p4, %rs77, 0;
	shl.b16 	%rs160, %rs32, 6;
	cvt.s16.s8 	%rs161, %rs160;
	shr.s16 	%rs162, %rs161, 7;
	shl.b16 	%rs163, %rs31, 1;
	cvt.s16.s8 	%rs164, %rs163;
	shr.u16 	%rs165, %rs164, 7;
	shl.b16 	%rs166, %rs31, 2;
	cvt.s16.s8 	%rs167, %rs166;
	shr.s16 	%rs168, %rs167, 7;
	setp.eq.s16 	%p5, %rs76, 0;
	setp.eq.s16 	%p6, %rs75, 0;
	setp.eq.s16 	%p7, %rs74, 0;
	setp.eq.s16 	%p8, %rs73, 0;
	setp.eq.s16 	%p9, %rs72, 0;
	setp.eq.s16 	%p10, %rs71, 0;
	setp.eq.s16 	%p11, %rs70, 0;
	setp.eq.s16 	%p12, %rs69, 0;
	setp.eq.s16 	%p13, %rs68, 0;
	shl.b16 	%rs169, %rs30, 5;
	cvt.s16.s8 	%rs170, %rs169;
	shr.s16 	%rs171, %rs170, 7;
	shl.b16 	%rs172, %rs30, 6;
	cvt.s16.s8 	%rs173, %rs172;
	shr.s16 	%rs174, %rs173, 7;
	and.b16  	%rs175, %rs30, 1;
	neg.s16 	%rs176, %rs175;
	shl.b16 	%rs177, %rs29, 1;
	cvt.s16.s8 	%rs178, %rs177;
	shr.s16 	%rs179, %rs178, 7;
	shl.b16 	%rs180, %rs29, 2;
	cvt.s16.s8 	%rs181, %rs180;
	shr.s16 	%rs182, %rs181, 7;
	setp.eq.s16 	%p14, %rs67, 0;
	setp.eq.s16 	%p15, %rs66, 0;
	setp.eq.s16 	%p16, %rs65, 0;
	setp.eq.s16 	%p17, %rs64, 0;
	setp.eq.s16 	%p18, %rs63, 0;
	setp.eq.s16 	%p19, %rs62, 0;
	setp.eq.s16 	%p20, %rs61, 0;
	setp.eq.s16 	%p21, %rs60, 0;
	setp.eq.s16 	%p22, %rs59, 0;
	setp.eq.s16 	%p23, %rs58, 0;
	setp.eq.s16 	%p24, %rs57, 0;
	setp.eq.s16 	%p25, %rs56, 0;
	setp.eq.s16 	%p26, %rs55, 0;
	setp.eq.s16 	%p27, %rs54, 0;
	setp.eq.s16 	%p28, %rs53, 0;
	setp.eq.s16 	%p29, %rs52, 0;
	setp.eq.s16 	%p30, %rs51, 0;
	setp.eq.s16 	%p31, %rs50, 0;
	and.b16  	%rs183, %rs27, 1;
	neg.s16 	%rs184, %rs183;
	shl.b16 	%rs185, %rs26, 1;
	cvt.s16.s8 	%rs186, %rs185;
	shr.s16 	%rs187, %rs186, 7;
	shl.b16 	%rs188, %rs26, 2;
	cvt.s16.s8 	%rs189, %rs188;
	shr.s16 	%rs190, %rs189, 7;
	shl.b16 	%rs191, %rs26, 3;
	cvt.s16.s8 	%rs192, %rs191;
	shr.s16 	%rs193, %rs192, 7;
	shl.b16 	%rs194, %rs26, 4;
	cvt.s16.s8 	%rs195, %rs194;
	shr.s16 	%rs196, %rs195, 7;
	shl.b16 	%rs197, %rs26, 5;
	cvt.s16.s8 	%rs198, %rs197;
	shr.s16 	%rs199, %rs198, 7;
	shl.b16 	%rs200, %rs26, 6;
	cvt.s16.s8 	%rs201, %rs200;
	shr.s16 	%rs202, %rs201, 7;
	and.b16  	%rs203, %rs26, 1;
	neg.s16 	%rs204, %rs203;
	shl.b16 	%rs205, %rs25, 1;
	cvt.s16.s8 	%rs206, %rs205;
	shr.s16 	%rs207, %rs206, 7;
	shl.b16 	%rs208, %rs25, 2;
	cvt.s16.s8 	%rs209, %rs208;
	shr.s16 	%rs210, %rs209, 7;
	setp.eq.s16 	%p32, %rs49, 0;
	setp.eq.s16 	%p33, %rs48, 0;
	setp.eq.s16 	%p34, %rs47, 0;
	setp.eq.s16 	%p35, %rs46, 0;
	setp.eq.s16 	%p36, %rs45, 0;
	setp.eq.s16 	%p37, %rs44, 0;
	setp.eq.s16 	%p38, %rs43, 0;
	setp.eq.s16 	%p39, %rs42, 0;
	setp.eq.s16 	%p40, %rs41, 0;
	setp.eq.s16 	%p41, %rs40, 0;
	setp.eq.s16 	%p42, %rs39, 0;
	and.b16  	%rs211, %rs24, 1;
	neg.s16 	%rs212, %rs211;
	shl.b16 	%rs213, %rs23, 1;
	cvt.s16.s8 	%rs214, %rs213;
	shr.u16 	%rs215, %rs214, 7;
	shl.b16 	%rs216, %rs23, 2;
	cvt.s16.s8 	%rs217, %rs216;
	shr.s16 	%rs218, %rs217, 7;
	setp.eq.s16 	%p43, %rs38, 0;
	shl.b16 	%rs219, %rs23, 4;
	cvt.s16.s8 	%rs220, %rs219;
	shr.s16 	%rs221, %rs220, 7;
	shl.b16 	%rs222, %rs23, 5;
	cvt.s16.s8 	%rs223, %rs222;
	shr.s16 	%rs224, %rs223, 7;
	shl.b16 	%rs225, %rs23, 6;
	cvt.s16.s8 	%rs226, %rs225;
	shr.s16 	%rs227, %rs226, 7;
	setp.eq.s16 	%p44, %rs37, 0;
	shl.b16 	%rs228, %rs22, 1;
	cvt.s16.s8 	%rs229, %rs228;
	shr.s16 	%rs230, %rs229, 7;
	shl.b16 	%rs231, %rs22, 2;
	cvt.s16.s8 	%rs232, %rs231;
	shr.s16 	%rs233, %rs232, 7;
	shl.b16 	%rs234, %rs22, 3;
	cvt.s16.s8 	%rs235, %rs234;
	shr.s16 	%rs236, %rs235, 7;
	shl.b16 	%rs237, %rs22, 4;
	cvt.s16.s8 	%rs238, %rs237;
	shr.s16 	%rs239, %rs238, 7;
	setp.eq.s16 	%p45, %rs36, 0;
	shl.b16 	%rs240, %rs22, 6;
	cvt.s16.s8 	%rs241, %rs240;
	shr.s16 	%rs242, %rs241, 7;
	and.b16  	%rs243, %rs22, 1;
	neg.s16 	%rs244, %rs243;
	shl.b16 	%rs245, %rs21, 1;
	cvt.s16.s8 	%rs246, %rs245;
	shr.s16 	%rs247, %rs246, 7;
	setp.eq.s16 	%p46, %rs35, 0;
	setp.eq.s16 	%p47, %rs34, 0;
	shl.b16 	%rs248, %rs21, 4;
	cvt.s16.s8 	%rs249, %rs248;
	shr.s16 	%rs250, %rs249, 7;
	shl.b16 	%rs251, %rs21, 5;
	cvt.s16.s8 	%rs252, %rs251;
	shr.s16 	%rs253, %rs252, 7;
	shl.b16 	%rs254, %rs21, 6;
	cvt.s16.s8 	%rs255, %rs254;
	shr.s16 	%rs256, %rs255, 7;
	and.b16  	%rs257, %rs21, 1;
	neg.s16 	%rs258, %rs257;
	shl.b16 	%rs259, %rs20, 1;
	cvt.s16.s8 	%rs260, %rs259;
	shr.u16 	%rs261, %rs260, 7;
	shl.b16 	%rs262, %rs20, 2;
	cvt.s16.s8 	%rs263, %rs262;
	shr.u16 	%rs264, %rs263, 7;
	shl.b16 	%rs265, %rs20, 3;
	cvt.s16.s8 	%rs266, %rs265;
	shr.s16 	%rs267, %rs266, 7;
	shl.b16 	%rs268, %rs20, 4;
	cvt.s16.s8 	%rs269, %rs268;
	shr.s16 	%rs270, %rs269, 7;
	shl.b16 	%rs271, %rs20, 5;
	cvt.s16.s8 	%rs272, %rs271;
	shr.s16 	%rs273, %rs272, 7;
	shl.b16 	%rs274, %rs20, 6;
	cvt.s16.s8 	%rs275, %rs274;
	shr.s16 	%rs276, %rs275, 7;
	and.b16  	%rs277, %rs20, 1;
	neg.s16 	%rs278, %rs277;
	shl.b16 	%rs279, %rs19, 1;
	cvt.s16.s8 	%rs280, %rs279;
	shr.u16 	%rs281, %rs280, 7;
	shl.b16 	%rs282, %rs19, 2;
	cvt.s16.s8 	%rs283, %rs282;
	shr.s16 	%rs284, %rs283, 7;
	shl.b16 	%rs285, %rs19, 3;
	cvt.s16.s8 	%rs286, %rs285;
	shr.s16 	%rs287, %rs286, 7;
	shl.b16 	%rs288, %rs19, 4;
	cvt.s16.s8 	%rs289, %rs288;
	shr.s16 	%rs290, %rs289, 7;
	shl.b16 	%rs291, %rs19, 5;
	cvt.s16.s8 	%rs292, %rs291;
	shr.s16 	%rs293, %rs292, 7;
	shl.b16 	%rs294, %rs19, 6;
	cvt.s16.s8 	%rs295, %rs294;
	shr.s16 	%rs296, %rs295, 7;
	and.b16  	%rs297, %rs19, 1;
	neg.s16 	%rs298, %rs297;
	shl.b16 	%rs299, %rs18, 1;
	cvt.s16.s8 	%rs300, %rs299;
	shr.s16 	%rs301, %rs300, 7;
	shl.b16 	%rs302, %rs18, 2;
	cvt.s16.s8 	%rs303, %rs302;
	shr.s16 	%rs304, %rs303, 7;
	shl.b16 	%rs305, %rs18, 3;
	cvt.s16.s8 	%rs306, %rs305;
	shr.s16 	%rs307, %rs306, 7;
	shl.b16 	%rs308, %rs18, 4;
	cvt.s16.s8 	%rs309, %rs308;
	shr.s16 	%rs310, %rs309, 7;
	shl.b16 	%rs311, %rs18, 5;
	cvt.s16.s8 	%rs312, %rs311;
	shr.s16 	%rs313, %rs312, 7;
	shl.b16 	%rs314, %rs18, 6;
	cvt.s16.s8 	%rs315, %rs314;
	shr.s16 	%rs316, %rs315, 7;
	and.b16  	%rs317, %rs18, 1;
	neg.s16 	%rs318, %rs317;
	shl.b16 	%rs319, %rs17, 1;
	cvt.s16.s8 	%rs320, %rs319;
	shr.s16 	%rs321, %rs320, 7;
	shl.b16 	%rs322, %rs17, 2;
	cvt.s16.s8 	%rs323, %rs322;
	shr.s16 	%rs324, %rs323, 7;
	setp.eq.s16 	%p48, %rs33, 0;
	shl.b16 	%rs325, %rs17, 4;
	cvt.s16.s8 	%rs326, %rs325;
	shr.s16 	%rs327, %rs326, 7;
	shl.b16 	%rs328, %rs17, 5;
	cvt.s16.s8 	%rs329, %rs328;
	shr.s16 	%rs330, %rs329, 7;
	shl.b16 	%rs331, %rs17, 6;
	cvt.s16.s8 	%rs332, %rs331;
	shr.s16 	%rs333, %rs332, 7;
	and.b16  	%rs334, %rs17, 1;
	neg.s16 	%rs335, %rs334;
	and.b16  	%rs336, %rs32, 1;
	neg.s16 	%rs337, %rs336;
	ld.local.s8 	%rs338, [%rd181+-8];
	ld.local.s8 	%rs339, [%rd181+-4];
	ld.local.s8 	%rs340, [%rd181];
	ld.local.s8 	%rs341, [%rd181+4];
	and.b16  	%rs342, %rs335, %rs338;
	shl.b16 	%rs343, %rs338, 1;
	xor.b16  	%rs344, %rs343, 27;
	setp.lt.s16 	%p49, %rs338, 0;
	selp.b16 	%rs345, %rs344, %rs343, %p49;
	cvt.s16.s8 	%rs346, %rs345;
	and.b16  	%rs347, %rs333, %rs345;
	xor.b16  	%rs348, %rs347, %rs342;
	shl.b16 	%rs349, %rs345, 1;
	xor.b16  	%rs350, %rs349, 27;
	setp.lt.s16 	%p50, %rs346, 0;
	selp.b16 	%rs351, %rs350, %rs349, %p50;
	cvt.s16.s8 	%rs352, %rs351;
	and.b16  	%rs353, %rs330, %rs351;
	xor.b16  	%rs354, %rs353, %rs348;
	shl.b16 	%rs355, %rs351, 1;
	xor.b16  	%rs356, %rs355, 27;
	setp.lt.s16 	%p51, %rs352, 0;
	selp.b16 	%rs357, %rs356, %rs355, %p51;
	cvt.s16.s8 	%rs358, %rs357;
	and.b16  	%rs359, %rs327, %rs357;
	xor.b16  	%rs360, %rs359, %rs354;
	shl.b16 	%rs361, %rs357, 1;
	xor.b16  	%rs362, %rs361, 27;
	setp.lt.s16 	%p52, %rs358, 0;
	selp.b16 	%rs363, %rs362, %rs361, %p52;
	cvt.s16.s8 	%rs364, %rs363;
	selp.b16 	%rs365, 0, %rs363, %p48;
	xor.b16  	%rs366, %rs365, %rs360;
	shl.b16 	%rs367, %rs363, 1;
	xor.b16  	%rs368, %rs367, 27;
	setp.lt.s16 	%p53, %rs364, 0;
	selp.b16 	%rs369, %rs368, %rs367, %p53;
	cvt.s16.s8 	%rs370, %rs369;
	and.b16  	%rs371, %rs324, %rs369;
	xor.b16  	%rs372, %rs371, %rs366;
	shl.b16 	%rs373, %rs369, 1;
	xor.b16  	%rs374, %rs373, 27;
	setp.lt.s16 	%p54, %rs370, 0;
	selp.b16 	%rs375, %rs374, %rs373, %p54;
	cvt.s16.s8 	%rs376, %rs375;
	and.b16  	%rs377, %rs321, %rs375;
	xor.b16  	%rs378, %rs377, %rs372;
	shl.b16 	%rs379, %rs375, 1;
	xor.b16  	%rs380, %rs379, 27;
	setp.lt.s16 	%p55, %rs376, 0;
	selp.b16 	%rs381, %rs380, %rs379, %p55;
	shr.u16 	%rs382, %rs17, 7;
	and.b16  	%rs383, %rs382, %rs381;
	xor.b16  	%rs384, %rs383, %rs378;
	and.b16  	%rs385, %rs318, %rs339;
	shl.b16 	%rs386, %rs339, 1;
	xor.b16  	%rs387, %rs386, 27;
	setp.lt.s16 	%p56, %rs339, 0;
	selp.b16 	%rs388, %rs387, %rs386, %p56;
	cvt.s16.s8 	%rs389, %rs388;
	and.b16  	%rs390, %rs316, %rs388;
	xor.b16  	%rs391, %rs390, %rs385;
	shl.b16 	%rs392, %rs388, 1;
	xor.b16  	%rs393, %rs392, 27;
	setp.lt.s16 	%p57, %rs389, 0;
	selp.b16 	%rs394, %rs393, %rs392, %p57;
	cvt.s16.s8 	%rs395, %rs394;
	and.b16  	%rs396, %rs313, %rs394;
	xor.b16  	%rs397, %rs396, %rs391;
	shl.b16 	%rs398, %rs394, 1;
	xor.b16  	%rs399, %rs398, 27;
	setp.lt.s16 	%p58, %rs395, 0;
	selp.b16 	%rs400, %rs399, %rs398, %p58;
	cvt.s16.s8 	%rs401, %rs400;
	and.b16  	%rs402, %rs310, %rs400;
	xor.b16  	%rs403, %rs402, %rs397;
	shl.b16 	%rs404, %rs400, 1;
	xor.b16  	%rs405, %rs404, 27;
	setp.lt.s16 	%p59, %rs401, 0;
	selp.b16 	%rs406, %rs405, %rs404, %p59;
	cvt.s16.s8 	%rs407, %rs406;
	and.b16  	%rs408, %rs307, %rs406;
	xor.b16  	%rs409, %rs408, %rs403;
	shl.b16 	%rs410, %rs406, 1;
	xor.b16  	%rs411, %rs410, 27;
	setp.lt.s16 	%p60, %rs407, 0;
	selp.b16 	%rs412, %rs411, %rs410, %p60;
	cvt.s16.s8 	%rs413, %rs412;
	and.b16  	%rs414, %rs304, %rs412;
	xor.b16  	%rs415, %rs414, %rs409;
	shl.b16 	%rs416, %rs412, 1;
	xor.b16  	%rs417, %rs416, 27;
	setp.lt.s16 	%p61, %rs413, 0;
	selp.b16 	%rs418, %rs417, %rs416, %p61;
	cvt.s16.s8 	%rs419, %rs418;
	and.b16  	%rs420, %rs301, %rs418;
	xor.b16  	%rs421, %rs420, %rs415;
	shl.b16 	%rs422, %rs418, 1;
	xor.b16  	%rs423, %rs422, 27;
	setp.lt.s16 	%p62, %rs419, 0;
	selp.b16 	%rs424, %rs423, %rs422, %p62;
	shr.u16 	%rs425, %rs18, 7;
	and.b16  	%rs426, %rs425, %rs424;
	xor.b16  	%rs427, %rs426, %rs421;
	xor.b16  	%rs428, %rs427, %rs384;
	and.b16  	%rs429, %rs298, %rs340;
	shl.b16 	%rs430, %rs340, 1;
	xor.b16  	%rs431, %rs430, 27;
	setp.lt.s16 	%p63, %rs340, 0;
	selp.b16 	%rs432, %rs431, %rs430, %p63;
	cvt.s16.s8 	%rs433, %rs432;
	and.b16  	%rs434, %rs296, %rs432;
	xor.b16  	%rs435, %rs434, %rs429;
	shl.b16 	%rs436, %rs432, 1;
	xor.b16  	%rs437, %rs436, 27;
	setp.lt.s16 	%p64, %rs433, 0;
	selp.b16 	%rs438, %rs437, %rs436, %p64;
	cvt.s16.s8 	%rs439, %rs438;
	and.b16  	%rs440, %rs293, %rs438;
	xor.b16  	%rs441, %rs440, %rs435;
	shl.b16 	%rs442, %rs438, 1;
	xor.b16  	%rs443, %rs442, 27;
	setp.lt.s16 	%p65, %rs439, 0;
	selp.b16 	%rs444, %rs443, %rs442, %p65;
	cvt.s16.s8 	%rs445, %rs444;
	and.b16  	%rs446, %rs290, %rs444;
	xor.b16  	%rs447, %rs446, %rs441;
	shl.b16 	%rs448, %rs444, 1;
	xor.b16  	%rs449, %rs448, 27;
	setp.lt.s16 	%p66, %rs445, 0;
	selp.b16 	%rs450, %rs449, %rs448, %p66;
	cvt.s16.s8 	%rs451, %rs450;
	and.b16  	%rs452, %rs287, %rs450;
	xor.b16  	%rs453, %rs452, %rs447;
	shl.b16 	%rs454, %rs450, 1;
	xor.b16  	%rs455, %rs454, 27;
	setp.lt.s16 	%p67, %rs451, 0;
	selp.b16 	%rs456, %rs455, %rs454, %p67;
	cvt.s16.s8 	%rs457, %rs456;
	and.b16  	%rs458, %rs284, %rs456;
	xor.b16  	%rs459, %rs458, %rs453;
	shl.b16 	%rs460, %rs456, 1;
	xor.b16  	%rs461, %rs460, 27;
	setp.lt.s16 	%p68, %rs457, 0;
	selp.b16 	%rs462, %rs461, %rs460, %p68;
	cvt.s16.s8 	%rs463, %rs462;
	and.b16  	%rs464, %rs281, %rs462;
	xor.b16  	%rs465, %rs464, %rs459;
	shl.b16 	%rs466, %rs462, 1;
	xor.b16  	%rs467, %rs466, 27;
	setp.lt.s16 	%p69, %rs463, 0;
	selp.b16 	%rs468, %rs467, %rs466, %p69;
	shr.u16 	%rs469, %rs19, 7;
	and.b16  	%rs470, %rs469, %rs468;
	xor.b16  	%rs471, %rs470, %rs465;
	xor.b16  	%rs472, %rs428, %rs471;
	and.b16  	%rs473, %rs278, %rs341;
	shl.b16 	%rs474, %rs341, 1;
	xor.b16  	%rs475, %rs474, 27;
	setp.lt.s16 	%p70, %rs341, 0;
	selp.b16 	%rs476, %rs475, %rs474, %p70;
	cvt.s16.s8 	%rs477, %rs476;
	and.b16  	%rs478, %rs276, %rs476;
	xor.b16  	%rs479, %rs478, %rs473;
	shl.b16 	%rs480, %rs476, 1;
	xor.b16  	%rs481, %rs480, 27;
	setp.lt.s16 	%p71, %rs477, 0;
	selp.b16 	%rs482, %rs481, %rs480, %p71;
	cvt.s16.s8 	%rs483, %rs482;
	and.b16  	%rs484, %rs273, %rs482;
	xor.b16  	%rs485, %rs484, %rs479;
	shl.b16 	%rs486, %rs482, 1;
	xor.b16  	%rs487, %rs486, 27;
	setp.lt.s16 	%p72, %rs483, 0;
	selp.b16 	%rs488, %rs487, %rs486, %p72;
	cvt.s16.s8 	%rs489, %rs488;
	and.b16  	%rs490, %rs270, %rs488;
	xor.b16  	%rs491, %rs490, %rs485;
	shl.b16 	%rs492, %rs488, 1;
	xor.b16  	%rs493, %rs492, 27;
	setp.lt.s16 	%p73, %rs489, 0;
	selp.b16 	%rs494, %rs493, %rs492, %p73;
	cvt.s16.s8 	%rs495, %rs494;
	and.b16  	%rs496, %rs267, %rs494;
	xor.b16  	%rs497, %rs496, %rs491;
	shl.b16 	%rs498, %rs494, 1;
	xor.b16  	%rs499, %rs498, 27;
	setp.lt.s16 	%p74, %rs495, 0;
	selp.b16 	%rs500, %rs499, %rs498, %p74;
	cvt.s16.s8 	%rs501, %rs500;
	and.b16  	%rs502, %rs264, %rs500;
	xor.b16  	%rs503, %rs502, %rs497;
	shl.b16 	%rs504, %rs500, 1;
	xor.b16  	%rs505, %rs504, 27;
	setp.lt.s16 	%p75, %rs501, 0;
	selp.b16 	%rs506, %rs505, %rs504, %p75;
	cvt.s16.s8 	%rs507, %rs506;
	and.b16  	%rs508, %rs261, %rs506;
	xor.b16  	%rs509, %rs508, %rs503;
	shl.b16 	%rs510, %rs506, 1;
	xor.b16  	%rs511, %rs510, 27;
	setp.lt.s16 	%p76, %rs507, 0;
	selp.b16 	%rs512, %rs511, %rs510, %p76;
	shr.u16 	%rs513, %rs20, 7;
	and.b16  	%rs514, %rs513, %rs512;
	xor.b16  	%rs515, %rs514, %rs509;
	xor.b16  	%rs516, %rs472, %rs515;
	st.local.u8 	[%rd181+-8], %rs516;
	and.b16  	%rs517, %rs258, %rs338;
	and.b16  	%rs518, %rs256, %rs345;
	xor.b16  	%rs519, %rs518, %rs517;
	and.b16  	%rs520, %rs253, %rs351;
	xor.b16  	%rs521, %rs520, %rs519;
	and.b16  	%rs522, %rs250, %rs357;
	xor.b16  	%rs523, %rs522, %rs521;
	selp.b16 	%rs524, 0, %rs363, %p47;
	xor.b16  	%rs525, %rs524, %rs523;
	selp.b16 	%rs526, 0, %rs369, %p46;
	xor.b16  	%rs527, %rs526, %rs525;
	and.b16  	%rs528, %rs247, %rs375;
	xor.b16  	%rs529, %rs528, %rs527;
	shr.u16 	%rs530, %rs21, 7;
	and.b16  	%rs531, %rs530, %rs381;
	xor.b16  	%rs532, %rs531, %rs529;
	and.b16  	%rs533, %rs244, %rs339;
	and.b16  	%rs534, %rs242, %rs388;
	xor.b16  	%rs535, %rs534, %rs533;
	selp.b16 	%rs536, 0, %rs394, %p45;
	xor.b16  	%rs537, %rs536, %rs535;
	and.b16  	%rs538, %rs239, %rs400;
	xor.b16  	%rs539, %rs538, %rs537;
	and.b16  	%rs540, %rs236, %rs406;
	xor.b16  	%rs541, %rs540, %rs539;
	and.b16  	%rs542, %rs233, %rs412;
	xor.b16  	%rs543, %rs542, %rs541;
	and.b16  	%rs544, %rs230, %rs418;
	xor.b16  	%rs545, %rs544, %rs543;
	shr.u16 	%rs546, %rs22, 7;
	and.b16  	%rs547, %rs546, %rs424;
	xor.b16  	%rs548, %rs547, %rs545;
	xor.b16  	%rs549, %rs548, %rs532;
	selp.b16 	%rs550, 0, %rs340, %p44;
	and.b16  	%rs551, %rs227, %rs432;
	xor.b16  	%rs552, %rs551, %rs550;
	and.b16  	%rs553, %rs224, %rs438;
	xor.b16  	%rs554, %rs553, %rs552;
	and.b16  	%rs555, %rs221, %rs444;
	xor.b16  	%rs556, %rs555, %rs554;
	selp.b16 	%rs557, 0, %rs450, %p43;
	xor.b16  	%rs558, %rs557, %rs556;
	and.b16  	%rs559, %rs218, %rs456;
	xor.b16  	%rs560, %rs559, %rs558;
	and.b16  	%rs561, %rs215, %rs462;
	xor.b16  	%rs562, %rs561, %rs560;
	shr.u16 	%rs563, %rs23, 7;
	and.b16  	%rs564, %rs563, %rs468;
	xor.b16  	%rs565, %rs564, %rs562;
	xor.b16  	%rs566, %rs549, %rs565;
	and.b16  	%rs567, %rs212, %rs341;
	selp.b16 	%rs568, 0, %rs476, %p42;
	xor.b16  	%rs569, %rs568, %rs567;
	selp.b16 	%rs570, 0, %rs482, %p41;
	xor.b16  	%rs571, %rs570, %rs569;
	selp.b16 	%rs572, 0, %rs488, %p40;
	xor.b16  	%rs573, %rs572, %rs571;
	selp.b16 	%rs574, 0, %rs494, %p39;
	xor.b16  	%rs575, %rs574, %rs573;
	selp.b16 	%rs576, 0, %rs500, %p38;
	xor.b16  	%rs577, %rs576, %rs575;
	selp.b16 	%rs578, 0, %rs506, %p37;
	xor.b16  	%rs579, %rs578, %rs577;
	shr.u16 	%rs580, %rs24, 7;
	and.b16  	%rs581, %rs580, %rs512;
	xor.b16  	%rs582, %rs581, %rs579;
	xor.b16  	%rs583, %rs566, %rs582;
	st.local.u8 	[%rd181+-4], %rs583;
	selp.b16 	%rs584, 0, %rs338, %p36;
	selp.b16 	%rs585, 0, %rs345, %p35;
	xor.b16  	%rs586, %rs585, %rs584;
	selp.b16 	%rs587, 0, %rs351, %p34;
	xor.b16  	%rs588, %rs587, %rs586;
	selp.b16 	%rs589, 0, %rs357, %p33;
	xor.b16  	%rs590, %rs589, %rs588;
	selp.b16 	%rs591, 0, %rs363, %p32;
	xor.b16  	%rs592, %rs591, %rs590;
	and.b16  	%rs593, %rs210, %rs369;
	xor.b16  	%rs594, %rs593, %rs592;
	and.b16  	%rs595, %rs207, %rs375;
	xor.b16  	%rs596, %rs595, %rs594;
	shr.u16 	%rs597, %rs25, 7;
	and.b16  	%rs598, %rs597, %rs381;
	xor.b16  	%rs599, %rs598, %rs596;
	and.b16  	%rs600, %rs204, %rs339;
	and.b16  	%rs601, %rs202, %rs388;
	xor.b16  	%rs602, %rs601, %rs600;
	and.b16  	%rs603, %rs199, %rs394;
	xor.b16  	%rs604, %rs603, %rs602;
	and.b16  	%rs605, %rs196, %rs400;
	xor.b16  	%rs606, %rs605, %rs604;
	and.b16  	%rs607, %rs193, %rs406;
	xor.b16  	%rs608, %rs607, %rs606;
	and.b16  	%rs609, %rs190, %rs412;
	xor.b16  	%rs610, %rs609, %rs608;
	and.b16  	%rs611, %rs187, %rs418;
	xor.b16  	%rs612, %rs611, %rs610;
	shr.u16 	%rs613, %rs26, 7;
	and.b16  	%rs614, %rs613, %rs424;
	xor.b16  	%rs615, %rs614, %rs612;
	xor.b16  	%rs616, %rs615, %rs599;
	and.b16  	%rs617, %rs184, %rs340;
	selp.b16 	%rs618, 0, %rs432, %p31;
	xor.b16  	%rs619, %rs618, %rs617;
	selp.b16 	%rs620, 0, %rs438, %p30;
	xor.b16  	%rs621, %rs620, %rs619;
	selp.b16 	%rs622, 0, %rs444, %p29;
	xor.b16  	%rs623, %rs622, %rs621;
	selp.b16 	%rs624, 0, %rs450, %p28;
	xor.b16  	%rs625, %rs624, %rs623;
	selp.b16 	%rs626, 0, %rs456, %p27;
	xor.b16  	%rs627, %rs626, %rs625;
	selp.b16 	%rs628, 0, %rs462, %p26;
	xor.b16  	%rs629, %rs628, %rs627;
	shr.u16 	%rs630, %rs27, 7;
	and.b16  	%rs631, %rs630, %rs468;
	xor.b16  	%rs632, %rs631, %rs629;
	xor.b16  	%rs633, %rs616, %rs632;
	selp.b16 	%rs634, 0, %rs341, %p25;
	selp.b16 	%rs635, 0, %rs476, %p24;
	xor.b16  	%rs636, %rs635, %rs634;
	selp.b16 	%rs637, 0, %rs482, %p23;
	xor.b16  	%rs638, %rs637, %rs636;
	selp.b16 	%rs639, 0, %rs488, %p22;
	xor.b16  	%rs640, %rs639, %rs638;
	selp.b16 	%rs641, 0, %rs494, %p21;
	xor.b16  	%rs642, %rs641, %rs640;
	selp.b16 	%rs643, 0, %rs500, %p20;
	xor.b16  	%rs644, %rs643, %rs642;
	selp.b16 	%rs645, 0, %rs506, %p19;
	xor.b16  	%rs646, %rs645, %rs644;
	and.b16  	%rs648, %rs647, %rs512;
	xor.b16  	%rs649, %rs648, %rs646;
	xor.b16  	%rs650, %rs633, %rs649;
	st.local.u8 	[%rd181], %rs650;
	selp.b16 	%rs651, 0, %rs338, %p18;
	selp.b16 	%rs652, 0, %rs345, %p17;
	xor.b16  	%rs653, %rs652, %rs651;
	selp.b16 	%rs654, 0, %rs351, %p16;
	xor.b16  	%rs655, %rs654, %rs653;
	selp.b16 	%rs656, 0, %rs357, %p15;
	xor.b16  	%rs657, %rs656, %rs655;
	selp.b16 	%rs658, 0, %rs363, %p14;
	xor.b16  	%rs659, %rs658, %rs657;
	and.b16  	%rs660, %rs182, %rs369;
	xor.b16  	%rs661, %rs660, %rs659;
	and.b16  	%rs662, %rs179, %rs375;
	xor.b16  	%rs663, %rs662, %rs661;
	shr.u16 	%rs664, %rs29, 7;
	and.b16  	%rs665, %rs664, %rs381;
	xor.b16  	%rs666, %rs665, %rs663;
	and.b16  	%rs667, %rs176, %rs339;
	and.b16  	%rs668, %rs174, %rs388;
	xor.b16  	%rs669, %rs668, %rs667;
	and.b16  	%rs670, %rs171, %rs394;
	xor.b16  	%rs671, %rs670, %rs669;
	selp.b16 	%rs672, 0, %rs400, %p13;
	xor.b16  	%rs673, %rs672, %rs671;
	selp.b16 	%rs674, 0, %rs406, %p12;
	xor.b16  	%rs675, %rs674, %rs673;
	selp.b16 	%rs676, 0, %rs412, %p11;
	xor.b16  	%rs677, %rs676, %rs675;
	selp.b16 	%rs678, 0, %rs418, %p10;
	xor.b16  	%rs679, %rs678, %rs677;
	shr.u16 	%rs680, %rs30, 7;
	and.b16  	%rs681, %rs680, %rs424;
	xor.b16  	%rs682, %rs681, %rs679;
	xor.b16  	%rs683, %rs682, %rs666;
	selp.b16 	%rs684, 0, %rs340, %p9;
	selp.b16 	%rs685, 0, %rs432, %p8;
	xor.b16  	%rs686, %rs685, %rs684;
	selp.b16 	%rs687, 0, %rs438, %p7;
	xor.b16  	%rs688, %rs687, %rs686;
	selp.b16 	%rs689, 0, %rs444, %p6;
	xor.b16  	%rs690, %rs689, %rs688;
	selp.b16 	%rs691, 0, %rs450, %p5;
	xor.b16  	%rs692, %rs691, %rs690;
	and.b16  	%rs693, %rs168, %rs456;
	xor.b16  	%rs694, %rs693, %rs692;
	and.b16  	%rs695, %rs165, %rs462;
	xor.b16  	%rs696, %rs695, %rs694;
	shr.u16 	%rs697, %rs31, 7;
	and.b16  	%rs698, %rs697, %rs468;
	xor.b16  	%rs699, %rs698, %rs696;
	xor.b16  	%rs700, %rs683, %rs699;
	and.b16  	%rs701, %rs337, %rs341;
	and.b16  	%rs702, %rs162, %rs476;
	xor.b16  	%rs703, %rs702, %rs701;
	selp.b16 	%rs704, 0, %rs482, %p4;
	xor.b16  	%rs705, %rs704, %rs703;
	selp.b16 	%rs706, 0, %rs488, %p3;
	xor.b16  	%rs707, %rs706, %rs705;
	selp.b16 	%rs708, 0, %rs494, %p2;
	xor.b16  	%rs709, %rs708, %rs707;
	selp.b16 	%rs710, 0, %rs500, %p1;
	xor.b16  	%rs711, %rs710, %rs709;
	and.b16  	%rs712, %rs159, %rs506;
	xor.b16  	%rs713, %rs712, %rs711;
	shr.u16 	%rs714, %rs32, 7;
	and.b16  	%rs715, %rs714, %rs512;
	xor.b16  	%rs716, %rs715, %rs713;
	xor.b16  	%rs717, %rs700, %rs716;
	st.local.u8 	[%rd181+4], %rs717;
	add.s32 	%r90, %r90, 1;
	add.s64 	%rd181, %rd181, 1;
	setp.ne.s32 	%p77, %r90, 4;
	@%p77 bra 	$L__BB0_2;
	shl.b32 	%r40, %r89, 4;
	cvt.u64.u32 	%rd94, %r40;
	add.s64 	%rd95, %rd1, %rd94;
	ld.global.u8 	%rs718, [%rd95];
	ld.local.v4.b32 	{%r41, %r42, %r43, %r44}, [%rd2];
	bfe.u32 	%r45, %r44, 24, 8;
	cvt.u16.u32 	%rs719, %r45;
	bfe.u32 	%r46, %r44, 16, 8;
	cvt.u16.u32 	%rs720, %r46;
	bfe.u32 	%r47, %r44, 8, 8;
	cvt.u16.u32 	%rs721, %r47;
	bfe.u32 	%r48, %r44, 0, 8;
	cvt.u16.u32 	%rs722, %r48;
	bfe.u32 	%r49, %r43, 24, 8;
	cvt.u16.u32 	%rs723, %r49;
	bfe.u32 	%r50, %r43, 16, 8;
	cvt.u16.u32 	%rs724, %r50;
	bfe.u32 	%r51, %r43, 8, 8;
	cvt.u16.u32 	%rs725, %r51;
	bfe.u32 	%r52, %r43, 0, 8;
	cvt.u16.u32 	%rs726, %r52;
	bfe.u32 	%r53, %r42, 24, 8;
	cvt.u16.u32 	%rs727, %r53;
	bfe.u32 	%r54, %r42, 16, 8;
	cvt.u16.u32 	%rs728, %r54;
	bfe.u32 	%r55, %r42, 8, 8;
	cvt.u16.u32 	%rs729, %r55;
	bfe.u32 	%r56, %r42, 0, 8;
	cvt.u16.u32 	%rs730, %r56;
	bfe.u32 	%r57, %r41, 24, 8;
	cvt.u16.u32 	%rs731, %r57;
	bfe.u32 	%r58, %r41, 16, 8;
	cvt.u16.u32 	%rs732, %r58;
	bfe.u32 	%r59, %r41, 8, 8;
	cvt.u16.u32 	%rs733, %r59;
	bfe.u32 	%r60, %r41, 0, 8;
	cvt.u16.u32 	%rs734, %r60;
	xor.b16  	%rs813, %rs734, %rs718;
	ld.global.u8 	%rs735, [%rd95+1];
	xor.b16  	%rs812, %rs733, %rs735;
	ld.global.u8 	%rs736, [%rd95+2];
	xor.b16  	%rs811, %rs732, %rs736;
	ld.global.u8 	%rs737, [%rd95+3];
	xor.b16  	%rs810, %rs731, %rs737;
	ld.global.u8 	%rs738, [%rd95+4];
	xor.b16  	%rs809, %rs730, %rs738;
	ld.global.u8 	%rs739, [%rd95+5];
	xor.b16  	%rs808, %rs729, %rs739;
	ld.global.u8 	%rs740, [%rd95+6];
	xor.b16  	%rs807, %rs728, %rs740;
	ld.global.u8 	%rs741, [%rd95+7];
	xor.b16  	%rs806, %rs727, %rs741;
	ld.global.u8 	%rs742, [%rd95+8];
	xor.b16  	%rs805, %rs726, %rs742;
	ld.global.u8 	%rs743, [%rd95+9];
	xor.b16  	%rs804, %rs725, %rs743;
	ld.global.u8 	%rs744, [%rd95+10];
	xor.b16  	%rs803, %rs724, %rs744;
	ld.global.u8 	%rs745, [%rd95+11];
	xor.b16  	%rs802, %rs723, %rs745;
	ld.global.u8 	%rs746, [%rd95+12];
	xor.b16  	%rs801, %rs722, %rs746;
	ld.global.u8 	%rs747, [%rd95+13];
	xor.b16  	%rs800, %rs721, %rs747;
	ld.global.u8 	%rs748, [%rd95+14];
	xor.b16  	%rs799, %rs720, %rs748;
	ld.global.u8 	%rs749, [%rd95+15];
	xor.b16  	%rs798, %rs719, %rs749;
	cvt.u32.u16 	%r61, %rs798;
	cvt.u32.u16 	%r62, %rs799;
	prmt.b32 	%r63, %r62, %r61, 0x3340U;
	cvt.u32.u16 	%r64, %rs800;
	cvt.u32.u16 	%r65, %rs801;
	prmt.b32 	%r66, %r65, %r64, 0x3340U;
	prmt.b32 	%r67, %r66, %r63, 0x5410U;
	cvt.u32.u16 	%r68, %rs802;
	cvt.u32.u16 	%r69, %rs803;
	prmt.b32 	%r70, %r69, %r68, 0x3340U;
	cvt.u32.u16 	%r71, %rs804;
	cvt.u32.u16 	%r72, %rs805;
	prmt.b32 	%r73, %r72, %r71, 0x3340U;
	prmt.b32 	%r74, %r73, %r70, 0x5410U;
	cvt.u32.u16 	%r75, %rs806;
	cvt.u32.u16 	%r76, %rs807;
	prmt.b32 	%r77, %r76, %r75, 0x3340U;
	cvt.u32.u16 	%r78, %rs808;
	cvt.u32.u16 	%r79, %rs809;
	prmt.b32 	%r80, %r79, %r78, 0x3340U;
	prmt.b32 	%r81, %r80, %r77, 0x5410U;
	cvt.u32.u16 	%r82, %rs810;
	cvt.u32.u16 	%r83, %rs811;
	prmt.b32 	%r84, %r83, %r82, 0x3340U;
	cvt.u32.u16 	%r85, %rs812;
	cvt.u32.u16 	%r86, %rs813;
	prmt.b32 	%r87, %r86, %r85, 0x3340U;
	prmt.b32 	%r88, %r87, %r84, 0x5410U;
	st.local.v4.b32 	[%rd2], {%r88, %r81, %r74, %r67};
	add.s32 	%r89, %r89, 1;
	setp.ne.s32 	%p78, %r89, 10;
	@%p78 bra 	$L__BB0_1;
	ld.param.u64 	%rd180, [_Z16aesEncryptKernelPKhPhS0__param_1];
	cvt.u64.u32 	%rd96, %r1;
	cvt.u64.u16 	%rd97, %rs813;
	and.b64  	%rd98, %rd97, 240;
	mov.u64 	%rd99, subBytesTable;
	add.s64 	%rd100, %rd99, %rd98;
	and.b64  	%rd101, %rd97, 15;
	add.s64 	%rd102, %rd100, %rd101;
	ld.const.u8 	%rs750, [%rd102];
	cvt.u64.u16 	%rd103, %rs812;
	and.b64  	%rd104, %rd103, 240;
	add.s64 	%rd105, %rd99, %rd104;
	and.b64  	%rd106, %rd103, 15;
	add.s64 	%rd107, %rd105, %rd106;
	ld.const.u8 	%rs751, [%rd107];
	cvt.u64.u16 	%rd108, %rs811;
	and.b64  	%rd109, %rd108, 240;
	add.s64 	%rd110, %rd99, %rd109;
	and.b64  	%rd111, %rd108, 15;
	add.s64 	%rd112, %rd110, %rd111;
	ld.const.u8 	%rs752, [%rd112];
	cvt.u64.u16 	%rd113, %rs810;
	and.b64  	%rd114, %rd113, 240;
	add.s64 	%rd115, %rd99, %rd114;
	and.b64  	%rd116, %rd113, 15;
	add.s64 	%rd117, %rd115, %rd116;
	ld.const.u8 	%rs753, [%rd117];
	cvt.u64.u16 	%rd118, %rs809;
	and.b64  	%rd119, %rd118, 240;
	add.s64 	%rd120, %rd99, %rd119;
	and.b64  	%rd121, %rd118, 15;
	add.s64 	%rd122, %rd120, %rd121;
	ld.const.u8 	%rs754, [%rd122];
	cvt.u64.u16 	%rd123, %rs808;
	and.b64  	%rd124, %rd123, 240;
	add.s64 	%rd125, %rd99, %rd124;
	and.b64  	%rd126, %rd123, 15;
	add.s64 	%rd127, %rd125, %rd126;
	ld.const.u8 	%rs755, [%rd127];
	cvt.u64.u16 	%rd128, %rs807;
	and.b64  	%rd129, %rd128, 240;
	add.s64 	%rd130, %rd99, %rd129;
	and.b64  	%rd131, %rd128, 15;
	add.s64 	%rd132, %rd130, %rd131;
	ld.const.u8 	%rs756, [%rd132];
	cvt.u64.u16 	%rd133, %rs806;
	and.b64  	%rd134, %rd133, 240;
	add.s64 	%rd135, %rd99, %rd134;
	and.b64  	%rd136, %rd133, 15;
	add.s64 	%rd137, %rd135, %rd136;
	ld.const.u8 	%rs757, [%rd137];
	cvt.u64.u16 	%rd138, %rs805;
	and.b64  	%rd139, %rd138, 240;
	add.s64 	%rd140, %rd99, %rd139;
	and.b64  	%rd141, %rd138, 15;
	add.s64 	%rd142, %rd140, %rd141;
	ld.const.u8 	%rs758, [%rd142];
	cvt.u64.u16 	%rd143, %rs804;
	and.b64  	%rd144, %rd143, 240;
	add.s64 	%rd145, %rd99, %rd144;
	and.b64  	%rd146, %rd143, 15;
	add.s64 	%rd147, %rd145, %rd146;
	ld.const.u8 	%rs759, [%rd147];
	cvt.u64.u16 	%rd148, %rs803;
	and.b64  	%rd149, %rd148, 240;
	add.s64 	%rd150, %rd99, %rd149;
	and.b64  	%rd151, %rd148, 15;
	add.s64 	%rd152, %rd150, %rd151;
	ld.const.u8 	%rs760, [%rd152];
	cvt.u64.u16 	%rd153, %rs802;
	and.b64  	%rd154, %rd153, 240;
	add.s64 	%rd155, %rd99, %rd154;
	and.b64  	%rd156, %rd153, 15;
	add.s64 	%rd157, %rd155, %rd156;
	ld.const.u8 	%rs761, [%rd157];
	cvt.u64.u16 	%rd158, %rs801;
	and.b64  	%rd159, %rd158, 240;
	add.s64 	%rd160, %rd99, %rd159;
	and.b64  	%rd161, %rd158, 15;
	add.s64 	%rd162, %rd160, %rd161;
	ld.const.u8 	%rs762, [%rd162];
	cvt.u64.u16 	%rd163, %rs800;
	and.b64  	%rd164, %rd163, 240;
	add.s64 	%rd165, %rd99, %rd164;
	and.b64  	%rd166, %rd163, 15;
	add.s64 	%rd167, %rd165, %rd166;
	ld.const.u8 	%rs763, [%rd167];
	cvt.u64.u16 	%rd168, %rs799;
	and.b64  	%rd169, %rd168, 240;
	add.s64 	%rd170, %rd99, %rd169;
	and.b64  	%rd171, %rd168, 15;
	add.s64 	%rd172, %rd170, %rd171;
	ld.const.u8 	%rs764, [%rd172];
	cvt.u64.u16 	%rd173, %rs798;
	and.b64  	%rd174, %rd173, 240;
	add.s64 	%rd175, %rd99, %rd174;
	and.b64  	%rd176, %rd173, 15;
	add.s64 	%rd177, %rd175, %rd176;
	ld.const.u8 	%rs765, [%rd177];
	ld.global.u8 	%rs766, [%rd1+160];
	xor.b16  	%rs767, %rs750, %rs766;
	ld.global.u8 	%rs768, [%rd1+161];
	xor.b16  	%rs769, %rs755, %rs768;
	ld.global.u8 	%rs770, [%rd1+162];
	xor.b16  	%rs771, %rs760, %rs770;
	ld.global.u8 	%rs772, [%rd1+163];
	xor.b16  	%rs773, %rs765, %rs772;
	ld.global.u8 	%rs774, [%rd1+164];
	xor.b16  	%rs775, %rs754, %rs774;
	ld.global.u8 	%rs776, [%rd1+165];
	xor.b16  	%rs777, %rs759, %rs776;
	ld.global.u8 	%rs778, [%rd1+166];
	xor.b16  	%rs779, %rs756, %rs778;
	ld.global.u8 	%rs780, [%rd1+167];
	xor.b16  	%rs781, %rs753, %rs780;
	ld.global.u8 	%rs782, [%rd1+168];
	xor.b16  	%rs783, %rs758, %rs782;
	ld.global.u8 	%rs784, [%rd1+169];
	xor.b16  	%rs785, %rs763, %rs784;
	ld.global.u8 	%rs786, [%rd1+170];
	xor.b16  	%rs787, %rs752, %rs786;
	ld.global.u8 	%rs788, [%rd1+171];
	xor.b16  	%rs789, %rs757, %rs788;
	ld.global.u8 	%rs790, [%rd1+172];
	xor.b16  	%rs791, %rs762, %rs790;
	ld.global.u8 	%rs792, [%rd1+173];
	xor.b16  	%rs793, %rs751, %rs792;
	ld.global.u8 	%rs794, [%rd1+174];
	xor.b16  	%rs795, %rs764, %rs794;
	ld.global.u8 	%rs796, [%rd1+175];
	xor.b16  	%rs797, %rs761, %rs796;
	cvta.to.global.u64 	%rd178, %rd180;
	add.s64 	%rd179, %rd178, %rd96;
	st.global.u8 	[%rd179], %rs767;
	st.global.u8 	[%rd179+1], %rs769;
	st.global.u8 	[%rd179+2], %rs771;
	st.global.u8 	[%rd179+3], %rs773;
	st.global.u8 	[%rd179+4], %rs775;
	st.global.u8 	[%rd179+5], %rs777;
	st.global.u8 	[%rd179+6], %rs779;
	st.global.u8 	[%rd179+7], %rs781;
	st.global.u8 	[%rd179+8], %rs783;
	st.global.u8 	[%rd179+9], %rs785;
	st.global.u8 	[%rd179+10], %rs787;
	st.global.u8 	[%rd179+11], %rs789;
	st.global.u8 	[%rd179+12], %rs791;
	st.global.u8 	[%rd179+13], %rs793;
	st.global.u8 	[%rd179+14], %rs795;
	st.global.u8 	[%rd179+15], %rs797;
	ret;

}


// ===== COMPILED SASS (sm_100) =====

	.target	sm_100

	.elftype	@"ET_EXEC"


//--------------------- .note.nv.tkinfo           --------------------------
	.section	.note.nv.tkinfo,"",@"SHT_NOTE"
	.sectionflags	@"SHF_NOTE_NV_TKINFO"
	.tkinfo
        /*0018*/ 	.word	0x00000002
        /*0030*/ 	.string	""
        /*0030*/ 	.string	"ptxas"
        /*0030*/ 	.string	"Cuda compilation tools, release 13.0, V13.0.88"
        /*0030*/ 	.string	"Build cuda_13.0.r13.0/compiler.36424714_0"
        /*0030*/ 	.string	"-arch sm_100 -m 64 "



//--------------------- .note.nv.cuinfo           --------------------------
	.section	.note.nv.cuinfo,"",@"SHT_NOTE"
	.sectionflags	@"SHF_NOTE_NV_CUINFO"
        /*0018*/ 	.short	0x0002
        /*001a*/ 	.short	0x0064
        /*001c*/ 	.short	0x0082
	.zero		2


//--------------------- .nv.info                  --------------------------
	.section	.nv.info,"",@"SHT_CUDA_INFO"
	.align	4


	//----- nvinfo : EIATTR_REGCOUNT
	.align		4
        /*0000*/ 	.byte	0x04, 0x2f
        /*0002*/ 	.short	(.L_3 - .L_2)
	.align		4
.L_2:
        /*0004*/ 	.word	index@(_Z16aesEncryptKernelPKhPhS0_)
        /*0008*/ 	.word	0x00000038


	//----- nvinfo : EIATTR_FRAME_SIZE
	.align		4
.L_3:
        /*000c*/ 	.byte	0x04, 0x11
        /*000e*/ 	.short	(.L_5 - .L_4)
	.align		4
.L_4:
        /*0010*/ 	.word	index@(_Z16aesEncryptKernelPKhPhS0_)
        /*0014*/ 	.word	0x00000010


	//----- nvinfo : EIATTR_MIN_STACK_SIZE
	.align		4
.L_5:
        /*0018*/ 	.byte	0x04, 0x12
        /*001a*/ 	.short	(.L_7 - .L_6)
	.align		4
.L_6:
        /*001c*/ 	.word	index@(_Z16aesEncryptKernelPKhPhS0_)
        /*0020*/ 	.word	0x00000010
.L_7:


//--------------------- .nv.compat                --------------------------
	.section	.nv.compat,"",@"SHT_CUDA_COMPAT_INFO"
	.align	4
        /*0000*/ 	.byte	0x02, 0x09, 0x00, 0x00, 0x02, 0x02, 0x01, 0x00, 0x02, 0x05, 0x05, 0x00, 0x03, 0x07, 0x01, 0x01
        /*0010*/ 	.byte	0x02, 0x03, 0x00, 0x00, 0x02, 0x06, 0x01, 0x00, 0x04, 0x0b, 0x08, 0x00, 0x09, 0x00, 0x00, 0x00
        /*0020*/ 	.byte	0x00, 0x00, 0x00, 0x00


//--------------------- .nv.info._Z16aesEncryptKernelPKhPhS0_ --------------------------
	.section	.nv.info._Z16aesEncryptKernelPKhPhS0_,"",@"SHT_CUDA_INFO"
	.sectionflags	@""
	.align	4


	//----- nvinfo : EIATTR_CUDA_API_VERSION
	.align		4
        /*0000*/ 	.byte	0x04, 0x37
        /*0002*/ 	.short	(.L_9 - .L_8)
.L_8:
        /*0004*/ 	.word	0x00000082


	//----- nvinfo : EIATTR_KPARAM_INFO
	.align		4
.L_9:
        /*0008*/ 	.byte	0x04, 0x17
        /*000a*/ 	.short	(.L_11 - .L_10)
.L_10:
        /*000c*/ 	.word	0x00000000
        /*0010*/ 	.short	0x0002
        /*0012*/ 	.short	0x0010
        /*0014*/ 	.byte	0x00, 0xf5, 0x21, 0x00


	//----- nvinfo : EIATTR_KPARAM_INFO
	.align		4
.L_11:
        /*0018*/ 	.byte	0x04, 0x17
        /*001a*/ 	.short	(.L_13 - .L_12)
.L_12:
        /*001c*/ 	.word	0x00000000
        /*0020*/ 	.short	0x0001
        /*0022*/ 	.short	0x0008
        /*0024*/ 	.byte	0x00, 0xf5, 0x21, 0x00


	//----- nvinfo : EIATTR_KPARAM_INFO
	.align		4
.L_13:
        /*0028*/ 	.byte	0x04, 0x17
        /*002a*/ 	.short	(.L_15 - .L_14)
.L_14:
        /*002c*/ 	.word	0x00000000
        /*0030*/ 	.short	0x0000
        /*0032*/ 	.short	0x0000
        /*0034*/ 	.byte	0x00, 0xf5, 0x21, 0x00


	//----- nvinfo : EIATTR_SPARSE_MMA_MASK
	.align		4
.L_15:
        /*0038*/ 	.byte	0x03, 0x50
        /*003a*/ 	.short	0x0000


	//----- nvinfo : EIATTR_MAXREG_COUNT
	.align		4
        /*003c*/ 	.byte	0x03, 0x1b
        /*003e*/ 	.short	0x00ff


	//----- nvinfo : EIATTR_MERCURY_ISA_VERSION
	.align		4
        /*0040*/ 	.byte	0x03, 0x5f
        /*0042*/ 	.short	0x0101


	//----- nvinfo : EIATTR_VRC_CTA_INIT_COUNT
	.align		4
        /*0044*/ 	.byte	0x02, 0x4a
	.zero		1
	.zero		1


	//----- nvinfo : EIATTR_EXIT_INSTR_OFFSETS
	.align		4
        /*0048*/ 	.byte	0x04, 0x1c
        /*004a*/ 	.short	(.L_17 - .L_16)


	//   ....[0]....
.L_16:
        /*004c*/ 	.word	0x000040d0


	//----- nvinfo : EIATTR_CBANK_PARAM_SIZE
	.align		4
.L_17:
        /*0050*/ 	.byte	0x03, 0x19
        /*0052*/ 	.short	0x0018


	//----- nvinfo : EIATTR_PARAM_CBANK
	.align		4
        /*0054*/ 	.byte	0x04, 0x0a
        /*0056*/ 	.short	(.L_19 - .L_18)
	.align		4
.L_18:
        /*0058*/ 	.word	index@(.nv.constant0._Z16aesEncryptKernelPKhPhS0_)
        /*005c*/ 	.short	0x0380
        /*005e*/ 	.short	0x0018


	//----- nvinfo : EIATTR_SW_WAR
	.align		4
.L_19:
        /*0060*/ 	.byte	0x04, 0x36
        /*0062*/ 	.short	(.L_21 - .L_20)
.L_20:
        /*0064*/ 	.word	0x00000008
.L_21:


//--------------------- .nv.callgraph             --------------------------
	.section	.nv.callgraph,"",@"SHT_CUDA_CALLGRAPH"
	.align	4
	.sectionentsize	8
	.align		4
        /*0000*/ 	.word	0x00000000
	.align		4
        /*0004*/ 	.word	0xffffffff
	.align		4
        /*0008*/ 	.word	0x00000000
	.align		4
        /*000c*/ 	.word	0xfffffffe
	.align		4
        /*0010*/ 	.word	0x00000000
	.align		4
        /*0014*/ 	.word	0xfffffffd
	.align		4
        /*0018*/ 	.word	0x00000000
	.align		4
        /*001c*/ 	.word	0xfffffffc


//--------------------- .nv.constant3             --------------------------
	.section	.nv.constant3,"a",@progbits
.nv.constant3:
	.type		subBytesTable,@object
	.size		subBytesTable,(mixColumnsMatrix - subBytesTable)
subBytesTable:
        /*0000*/ 	.byte	0x63, 0x7c, 0x77, 0x7b, 0xf2, 0x6b, 0x6f, 0xc5, 0x30, 0x01, 0x67, 0x2b, 0xfe, 0xd7, 0xab, 0x76
        /* <DEDUP_REMOVED lines=15> */
	.type		mixColumnsMatrix,@object
	.size		mixColumnsMatrix,(.L_1 - mixColumnsMatrix)
mixColumnsMatrix:
        /*0100*/ 	.byte	0x02, 0x03, 0x01, 0x01, 0x01, 0x02, 0x03, 0x01, 0x01, 0x01, 0x02, 0x03, 0x03, 0x01, 0x01, 0x02
.L_1:


//--------------------- .text._Z16aesEncryptKernelPKhPhS0_ --------------------------
	.section	.text._Z16aesEncryptKernelPKhPhS0_,"ax",@progbits
	.align	128
        .global         _Z16aesEncryptKernelPKhPhS0_
        .type           _Z16aesEncryptKernelPKhPhS0_,@function
        .size           _Z16aesEncryptKernelPKhPhS0_,(.L_x_3 - _Z16aesEncryptKernelPKhPhS0_)
        .other          _Z16aesEncryptKernelPKhPhS0_,@"STO_CUDA_ENTRY STV_DEFAULT"
_Z16aesEncryptKernelPKhPhS0_:
.text._Z16aesEncryptKernelPKhPhS0_:
[----:B------:R-:W0:Y:S01]  /*0000*/  LDC R1, c[0x0][0x37c] ;  /* 0x0000df00ff017b82 */ /* 0x000e220000000800 */
[----:B------:R-:W1:Y:S07]  /*0010*/  S2R R18, SR_TID.X ;  /* 0x0000000000127919 */ /* 0x000e6e0000002100 */
[----:B------:R-:W1:Y:S01]  /*0020*/  S2UR UR4, SR_CTAID.X ;  /* 0x00000000000479c3 */ /* 0x000e620000002500 */
[----:B------:R-:W2:Y:S01]  /*0030*/  LDCU.64 UR6, c[0x0][0x380] ;  /* 0x00007000ff0677ac */ /* 0x000ea20008000a00 */
[----:B0-----:R-:W-:Y:S01]  /*0040*/  VIADD R1, R1, 0xfffffff0 ;  /* 0xfffffff001017836 */ /* 0x001fe20000000000 */
[----:B------:R-:W0:Y:S05]  /*0050*/  LDCU.64 UR20, c[0x0][0x358] ;  /* 0x00006b00ff1477ac */ /* 0x000e2a0008000a00 */
[----:B------:R-:W1:Y:S01]  /*0060*/  LDC R3, c[0x0][0x360] ;  /* 0x0000d800ff037b82 */ /* 0x000e620000000800 */
[----:B------:R-:W3:Y:S07]  /*0070*/  LDCU.U8 UR22, c[0x3][0x10c] ;  /* 0x00c02180ff1677ac */ /* 0x000eee0008000000 */
[----:B------:R-:W0:Y:S01]  /*0080*/  LDC.64 R8, c[0x0][0x390] ;  /* 0x0000e400ff087b82 */ /* 0x000e220000000a00 */
[----:B-1----:R-:W-:-:S04]  /*0090*/  IMAD R18, R3, UR4, R18 ;  /* 0x0000000403127c24 */ /* 0x002fc8000f8e0212 */
[----:B------:R-:W-:Y:S01]  /*00a0*/  IMAD.SHL.U32 R18, R18, 0x10, RZ ;  /* 0x0000001012127824 */ /* 0x000fe200078e00ff */
[----:B0-----:R-:W4:Y:S04]  /*00b0*/  LDG.E.U8 R27, desc[UR20][R8.64] ;  /* 0x00000014081b7981 */ /* 0x001f28000c1e1100 */
[----:B--2---:R-:W-:Y:S01]  /*00c0*/  IADD3 R10, P0, PT, R18, UR6, RZ ;  /* 0x00000006120a7c10 */ /* 0x004fe2000ff1e0ff */
[----:B------:R-:W2:Y:S04]  /*00d0*/  LDG.E.U8 R28, desc[UR20][R8.64+0x1] ;  /* 0x00000114081c7981 */ /* 0x000ea8000c1e1100 */
[----:B------:R-:W-:Y:S01]  /*00e0*/  IMAD.X R11, RZ, RZ, UR7, P0 ;  /* 0x00000007ff0b7e24 */ /* 0x000fe200080e06ff */
[----:B------:R-:W5:Y:S04]  /*00f0*/  LDG.E.U8 R29, desc[UR20][R8.64+0x2] ;  /* 0x00000214081d7981 */ /* 0x000f68000c1e1100 */
[----:B------:R-:W4:Y:S04]  /*0100*/  LDG.E.U8 R0, desc[UR20][R10.64] ;  /* 0x000000140a007981 */ /* 0x000f28000c1e1100 */
[----:B------:R-:W5:Y:S04]  /*0110*/  LDG.E.U8 R30, desc[UR20][R8.64+0x3] ;  /* 0x00000314081e7981 */ /* 0x000f68000c1e1100 */
[----:B------:R-:W5:Y:S04]  /*0120*/  LDG.E.U8 R31, desc[UR20][R8.64+0x4] ;  /* 0x00000414081f7981 */ /* 0x000f68000c1e1100 */
[----:B------:R-:W2:Y:S04]  /*0130*/  LDG.E.U8 R5, desc[UR20][R10.64+0x1] ;  /* 0x000001140a057981 */ /* 0x000ea8000c1e1100 */
[----:B------:R-:W5:Y:S04]  /*0140*/  LDG.E.U8 R6, desc[UR20][R10.64+0x2] ;  /* 0x000002140a067981 */ /* 0x000f68000c1e1100 */
        /* <DEDUP_REMOVED lines=21> */
[----:B------:R0:W5:Y:S04]  /*02a0*/  LDG.E.U8 R37, desc[UR20][R8.64+0x9] ;  /* 0x0000091408257981 */ /* 0x000168000c1e1100 */
[----:B------:R-:W5:Y:S04]  /*02b0*/  LDG.E.U8 R12, desc[UR20][R10.64+0x7] ;  /* 0x000007140a0c7981 */ /* 0x000f68000c1e1100 */
[----:B------:R1:W5:Y:S01]  /*02c0*/  LDG.E.U8 R14, desc[UR20][R10.64+0x9] ;  /* 0x000009140a0e7981 */ /* 0x000362000c1e1100 */
[----:B0-----:R-:W0:Y:S01]  /*02d0*/  LDC.U8 R8, c[0x3][0x105] ;  /* 0x00c04140ff087b82 */ /* 0x001e220000000000 */
[----:B------:R-:W1:Y:S01]  /*02e0*/  LDCU.U8 UR23, c[0x3][0x10d] ;  /* 0x00c021a0ff1777ac */ /* 0x000e620008000000 */
[----:B------:R-:W1:Y:S01]  /*02f0*/  LDCU.U8 UR24, c[0x3][0x10e] ;  /* 0x00c021c0ff1877ac */ /* 0x000e620008000000 */
[----:B------:R-:W1:Y:S01]  /*0300*/  LDCU.U8 UR25, c[0x3][0x10f] ;  /* 0x00c021e0ff1977ac */ /* 0x000e620008000000 */
[----:B------:R-:W1:Y:S01]  /*0310*/  LDCU.S8 UR5, c[0x3][0x101] ;  /* 0x00c02020ff0577ac */ /* 0x000e620008000200 */
[----:B------:R-:W1:Y:S01]  /*0320*/  LDCU.S8 UR6, c[0x3][0x102] ;  /* 0x00c02040ff0677ac */ /* 0x000e620008000200 */
[----:B------:R-:W1:Y:S01]  /*0330*/  LDCU.S8 UR7, c[0x3][0x103] ;  /* 0x00c02060ff0777ac */ /* 0x000e620008000200 */
[----:B------:R-:W1:Y:S01]  /*0340*/  LDCU.S8 UR8, c[0x3][0x109] ;  /* 0x00c02120ff0877ac */ /* 0x000e620008000200 */
[----:B------:R-:W-:Y:S01]  /*0350*/  R2UR UR9, R1 ;  /* 0x00000000010972ca */ /* 0x000fe200000e0000 */
[----:B---3--:R-:W-:-:S02]  /*0360*/  UPRMT UR10, UR22, 0x8880, URZ ;  /* 0x00008880160a7896 */ /* 0x008fc400080000ff */
[----:B-1----:R-:W-:Y:S02]  /*0370*/  UPRMT UR11, UR23, 0x8880, URZ ;  /* 0x00008880170b7896 */ /* 0x002fe400080000ff */
[----:B------:R-:W-:Y:S02]  /*0380*/  UPRMT UR12, UR24, 0x8880, URZ ;  /* 0x00008880180c7896 */ /* 0x000fe400080000ff */
[----:B------:R-:W-:Y:S02]  /*0390*/  UPRMT UR13, UR25, 0x8880, URZ ;  /* 0x00008880190d7896 */ /* 0x000fe400080000ff */
[----:B------:R-:W-:Y:S02]  /*03a0*/  UPRMT UR5, UR5, 0x7710, URZ ;  /* 0x0000771005057896 */ /* 0x000fe400080000ff */
[----:B------:R-:W-:Y:S02]  /*03b0*/  UPRMT UR6, UR6, 0x7710, URZ ;  /* 0x0000771006067896 */ /* 0x000fe400080000ff */
[----:B------:R-:W-:-:S02]  /*03c0*/  UPRMT UR7, UR7, 0x7710, URZ ;  /* 0x0000771007077896 */ /* 0x000fc400080000ff */
[----:B------:R-:W-:Y:S02]  /*03d0*/  UPRMT UR8, UR8, 0x7710, URZ ;  /* 0x0000771008087896 */ /* 0x000fe400080000ff */
[----:B------:R-:W-:Y:S02]  /*03e0*/  UIADD3 UR9, UPT, UPT, UR9, 0x8, URZ ;  /* 0x0000000809097890 */ /* 0x000fe4000fffe0ff */
[----:B------:R-:W-:Y:S02]  /*03f0*/  UPRMT UR10, UR10, 0x7710, URZ ;  /* 0x000077100a0a7896 */ /* 0x000fe400080000ff */
[----:B------:R-:W-:Y:S02]  /*0400*/  UPRMT UR11, UR11, 0x7710, URZ ;  /* 0x000077100b0b7896 */ /* 0x000fe400080000ff */
[----:B------:R-:W-:Y:S02]  /*0410*/  UPRMT UR12, UR12, 0x7710, URZ ;  /* 0x000077100c0c7896 */ /* 0x000fe400080000ff */
[----:B------:R-:W-:Y:S01]  /*0420*/  UPRMT UR13, UR13, 0x7710, URZ ;  /* 0x000077100d0d7896 */ /* 0x000fe200080000ff */
[----:B------:R-:W-:Y:S01]  /*0430*/  UMOV UR26, 0x1 ;  /* 0x00000001001a7882 */ /* 0x000fe20000000000 */
[----:B----4-:R1:W-:Y:S01]  /*0440*/  STL.U8 [R1], R0 ;  /* 0x0000000001007387 */ /* 0x0103e20000100000 */
[----:B------:R-:W-:-:S02]  /*0450*/  LOP3.LUT R4, R0, R27, RZ, 0x3c, !PT ;  /* 0x0000001b00047212 */ /* 0x000fc400078e3cff */
[----:B------:R-:W3:Y:S08]  /*0460*/  LDC.U8 R27, c[0x3][0x106] ;  /* 0x00c04180ff1b7b82 */ /* 0x000ef00000000000 */
[----:B-1----:R-:W1:Y:S01]  /*0470*/  LDC.U8 R0, c[0x3][0x10b] ;  /* 0x00c042c0ff007b82 */ /* 0x002e620000000000 */
[----:B--2---:R-:W-:Y:S02]  /*0480*/  LOP3.LUT R5, R5, R28, RZ, 0x3c, !PT ;  /* 0x0000001c05057212 */ /* 0x004fe400078e3cff */
[----:B-----5:R-:W-:-:S05]  /*0490*/  LOP3.LUT R6, R6, R29, RZ, 0x3c, !PT ;  /* 0x0000001d06067212 */ /* 0x020fca00078e3cff */
[----:B------:R-:W2:Y:S01]  /*04a0*/  LDC.U8 R28, c[0x3][0x107] ;  /* 0x00c041c0ff1c7b82 */ /* 0x000ea20000000000 */
[----:B------:R-:W-:-:S07]  /*04b0*/  LOP3.LUT R7, R7, R30, RZ, 0x3c, !PT ;  /* 0x0000001e07077212 */ /* 0x000fce00078e3cff */
[----:B------:R-:W4:Y:S01]  /*04c0*/  LDC.U8 R29, c[0x3][0x108] ;  /* 0x00c04200ff1d7b82 */ /* 0x000f220000000000 */
[----:B------:R5:W-:Y:S01]  /*04d0*/  STL.U8 [R1+0x4], R2 ;  /* 0x0000040201007387 */ /* 0x000be20000100000 */
[----:B------:R-:W-:Y:S02]  /*04e0*/  LOP3.LUT R9, R2, R31, RZ, 0x3c, !PT ;  /* 0x0000001f02097212 */ /* 0x000fe400078e3cff */
[----:B------:R-:W-:-:S04]  /*04f0*/  LOP3.LUT R10, R3, R36, RZ, 0x3c, !PT ;  /* 0x00000024030a7212 */ /* 0x000fc800078e3cff */
[----:B------:R-:W3:Y:S08]  /*0500*/  LDC.U8 R3, c[0x3][0x104] ;  /* 0x00c04100ff037b82 */ /* 0x000ef00000000000 */
[----:B-----5:R-:W5:Y:S08]  /*0510*/  LDC.U8 R2, c[0x3][0x100] ;  /* 0x00c04000ff027b82 */ /* 0x020f700000000000 */
[----:B------:R-:W3:Y:S01]  /*0520*/  LDC.U8 R30, c[0x3][0x10a] ;  /* 0x00c04280ff1e7b82 */ /* 0x000ee20000000000 */
[----:B------:R0:W-:Y:S01]  /*0530*/  STL.U8 [R1+0x6], R16 ;  /* 0x0000061001007387 */ /* 0x0001e20000100000 */
[----:B------:R-:W-:-:S02]  /*0540*/  LOP3.LUT R11, R16, R33, RZ, 0x3c, !PT ;  /* 0x00000021100b7212 */ /* 0x000fc400078e3cff */
[----:B------:R-:W-:Y:S02]  /*0550*/  LOP3.LUT R13, R13, R38, RZ, 0x3c, !PT ;  /* 0x000000260d0d7212 */ /* 0x000fe400078e3cff */
[----:B0-----:R-:W-:Y:S02]  /*0560*/  LOP3.LUT R16, R26, R23, RZ, 0x3c, !PT ;  /* 0x000000171a107212 */ /* 0x001fe400078e3cff */
[----:B-1----:R-:W-:Y:S02]  /*0570*/  PRMT R26, R0, 0x8880, RZ ;  /* 0x00008880001a7816 */ /* 0x002fe400000000ff */
[----:B------:R-:W-:Y:S02]  /*0580*/  LOP3.LUT R34, R34, R25, RZ, 0x3c, !PT ;  /* 0x0000001922227212 */ /* 0x000fe400078e3cff */
[----:B--2---:R-:W-:Y:S02]  /*0590*/  PRMT R23, R28, 0x8880, RZ ;  /* 0x000088801c177816 */ /* 0x004fe400000000ff */
[----:B------:R-:W-:-:S02]  /*05a0*/  PRMT R26, R26, 0x7710, RZ ;  /* 0x000077101a1a7816 */ /* 0x000fc400000000ff */
[----:B------:R-:W-:Y:S02]  /*05b0*/  LOP3.LUT R31, R24, R21, RZ, 0x3c, !PT ;  /* 0x00000015181f7212 */ /* 0x000fe400078e3cff */
[----:B------:R-:W-:Y:S02]  /*05c0*/  PRMT R21, R8, 0x8880, RZ ;  /* 0x0000888008157816 */ /* 0x000fe400000000ff */
[----:B----4-:R-:W-:Y:S02]  /*05d0*/  PRMT R24, R29, 0x8880, RZ ;  /* 0x000088801d187816 */ /* 0x010fe400000000ff */
[----:B---3--:R-:W-:Y:S02]  /*05e0*/  PRMT R25, R30, 0x8880, RZ ;  /* 0x000088801e197816 */ /* 0x008fe400000000ff */
[----:B------:R-:W-:Y:S02]  /*05f0*/  LOP3.LUT R38, R22, R17, RZ, 0x3c, !PT ;  /* 0x0000001116267212 */ /* 0x000fe400078e3cff */
[----:B------:R-:W-:-:S02]  /*0600*/  PRMT R22, R27, 0x8880, RZ ;  /* 0x000088801b167816 */ /* 0x000fc400000000ff */
[----:B------:R-:W-:Y:S02]  /*0610*/  LOP3.LUT R39, R20, R15, RZ, 0x3c, !PT ;  /* 0x0000000f14277212 */ /* 0x000fe400078e3cff */
[----:B------:R-:W-:Y:S02]  /*0620*/  PRMT R20, R3, 0x8880, RZ ;  /* 0x0000888003147816 */ /* 0x000fe400000000ff */
[----:B------:R-:W-:Y:S02]  /*0630*/  LOP3.LUT R32, R19, R32, RZ, 0x3c, !PT ;  /* 0x0000002013207212 */ /* 0x000fe400078e3cff */
[----:B-----5:R-:W-:Y:S02]  /*0640*/  PRMT R19, R2, 0x8880, RZ ;  /* 0x0000888002137816 */ /* 0x020fe400000000ff */
[----:B------:R-:W-:Y:S02]  /*0650*/  PRMT R20, R20, 0x7710, RZ ;  /* 0x0000771014147816 */ /* 0x000fe400000000ff */
[----:B------:R-:W-:-:S02]  /*0660*/  PRMT R19, R19, 0x7710, RZ ;  /* 0x0000771013137816 */ /* 0x000fc400000000ff */
[----:B------:R-:W-:Y:S02]  /*0670*/  PRMT R21, R21, 0x7710, RZ ;  /* 0x0000771015157816 */ /* 0x000fe400000000ff */
[----:B------:R-:W-:Y:S02]  /*0680*/  PRMT R22, R22, 0x7710, RZ ;  /* 0x0000771016167816 */ /* 0x000fe400000000ff */
[----:B------:R-:W-:Y:S02]  /*0690*/  LOP3.LUT R12, R12, R35, RZ, 0x3c, !PT ;  /* 0x000000230c0c7212 */ /* 0x000fe400078e3cff */
[----:B------:R-:W-:Y:S02]  /*06a0*/  PRMT R23, R23, 0x7710, RZ ;  /* 0x0000771017177816 */ /* 0x000fe400000000ff */
[----:B------:R-:W-:Y:S02]  /*06b0*/  LOP3.LUT R14, R14, R37, RZ, 0x3c, !PT ;  /* 0x000000250e0e7212 */ /* 0x000fe400078e3cff */
[----:B------:R-:W-:-:S02]  /*06c0*/  PRMT R24, R24, 0x7710, RZ ;  /* 0x0000771018187816 */ /* 0x000fc400000000ff */
[----:B------:R-:W-:Y:S02]  /*06d0*/  PRMT R25, R25, 0x7710, RZ ;  /* 0x0000771019197816 */ /* 0x000fe400000000ff */
[----:B------:R-:W-:Y:S02]  /*06e0*/  SHF.R.U32.HI R26, RZ, 0x7, R26 ;  /* 0x00000007ff1a7819 */ /* 0x000fe4000001161a */
[----:B------:R-:W-:Y:S02]  /*06f0*/  PRMT R15, R34, 0x7610, R15 ;  /* 0x00007610220f7816 */ /* 0x000fe4000000000f */
[----:B------:R-:W-:Y:S02]  /*0700*/  PRMT R17, R31, 0x7610, R17 ;  /* 0x000076101f117816 */ /* 0x000fe40000000011 */
[----:B------:R-:W-:-:S07]  /*0710*/  PRMT R40, R32, 0x7610, R40 ;  /* 0x0000761020287816 */ /* 0x000fce0000000028 */
.L_x_1:
[----:B------:R-:W-:Y:S01]  /*0720*/  LOP3.LUT R16, R16, 0xffff, RZ, 0xc0, !PT ;  /* 0x0000ffff10107812 */ /* 0x000fe200078ec0ff */
[----:B------:R-:W-:Y:S01]  /*0730*/  UMOV UR4, URZ ;  /* 0x000000ff00047c82 */ /* 0x000fe20008000000 */
[----:B------:R-:W-:Y:S01]  /*0740*/  LOP3.LUT R5, R5, 0xffff, RZ, 0xc0, !PT ;  /* 0x0000ffff05057812 */ /* 0x000fe200078ec0ff */
[----:B------:R-:W-:Y:S01]  /*0750*/  UMOV UR14, UR9 ;  /* 0x00000009000e7c82 */ /* 0x000fe20008000000 */
[----:B------:R-:W-:Y:S02]  /*0760*/  LOP3.LUT R39, R39, 0xffff, RZ, 0xc0, !PT ;  /* 0x0000ffff27277812 */ /* 0x000fe400078ec0ff */
[----:B------:R-:W-:Y:S02]  /*0770*/  LOP3.LUT R17, R17, 0xffff, RZ, 0xc0, !PT ;  /* 0x0000ffff11117812 */ /* 0x000fe400078ec0ff */
[C---:B------:R-:W-:Y:S02]  /*0780*/  LOP3.LUT R34, R16.reuse, 0xf0, RZ, 0xc0, !PT ;  /* 0x000000f010227812 */ /* 0x040fe400078ec0ff */
[----:B------:R-:W-:-:S02]  /*0790*/  LOP3.LUT R31, R16, 0xf, RZ, 0xc0, !PT ;  /* 0x0000000f101f7812 */ /* 0x000fc400078ec0ff */
[----:B------:R-:W-:Y:S02]  /*07a0*/  LOP3.LUT R16, R39, 0xf0, RZ, 0xc0, !PT ;  /* 0x000000f027107812 */ /* 0x000fe400078ec0ff */
[----:B------:R-:W-:Y:S01]  /*07b0*/  LOP3.LUT R36, R5, 0xf0, RZ, 0xc0, !PT ;  /* 0x000000f005247812 */ /* 0x000fe200078ec0ff */
[----:B------:R-:W-:Y:S01]  /*07c0*/  IMAD.IADD R31, R31, 0x1, R34 ;  /* 0x000000011f1f7824 */ /* 0x000fe200078e0222 */
[----:B------:R-:W-:Y:S02]  /*07d0*/  LOP3.LUT R33, R5, 0xf, RZ, 0xc0, !PT ;  /* 0x0000000f05217812 */ /* 0x000fe400078ec0ff */
[----:B------:R-:W-:Y:S02]  /*07e0*/  LOP3.LUT R39, R39, 0xf, RZ, 0xc0, !PT ;  /* 0x0000000f27277812 */ /* 0x000fe400078ec0ff */
[C---:B------:R-:W-:Y:S01]  /*07f0*/  LOP3.LUT R32, R17.reuse, 0xf0, RZ, 0xc0, !PT ;  /* 0x000000f011207812 */ /* 0x040fe200078ec0ff */
[----:B------:R-:W0:Y:S01]  /*0800*/  LDC.U8 R31, c[0x3][R31] ;  /* 0x00c000001f1f7b82 */ /* 0x000e220000000000 */
[----:B------:R-:W-:Y:S01]  /*0810*/  LOP3.LUT R5, R17, 0xf, RZ, 0xc0, !PT ;  /* 0x0000000f11057812 */ /* 0x000fe200078ec0ff */
[----:B------:R-:W-:Y:S01]  /*0820*/  IMAD.IADD R17, R39, 0x1, R16 ;  /* 0x0000000127117824 */ /* 0x000fe200078e0210 */
[----:B------:R-:W-:Y:S01]  /*0830*/  LOP3.LUT R12, R12, 0xffff, RZ, 0xc0, !PT ;  /* 0x0000ffff0c0c7812 */ /* 0x000fe200078ec0ff */
[----:B------:R-:W-:Y:S01]  /*0840*/  IMAD.IADD R16, R33, 0x1, R36 ;  /* 0x0000000121107824 */ /* 0x000fe200078e0224 */
[----:B------:R-:W-:Y:S01]  /*0850*/  LOP3.LUT R38, R38, 0xffff, RZ, 0xc0, !PT ;  /* 0x0000ffff26267812 */ /* 0x000fe200078ec0ff */
[----:B------:R-:W-:Y:S01]  /*0860*/  IMAD.IADD R5, R5, 0x1, R32 ;  /* 0x0000000105057824 */ /* 0x000fe200078e0220 */
[----:B------:R-:W-:-:S02]  /*0870*/  LOP3.LUT R13, R13, 0xffff, RZ, 0xc0, !PT ;  /* 0x0000ffff0d0d7812 */ /* 0x000fc400078ec0ff */
[C---:B------:R-:W-:Y:S01]  /*0880*/  LOP3.LUT R35, R12.reuse, 0xf0, RZ, 0xc0, !PT ;  /* 0x000000f00c237812 */ /* 0x040fe200078ec0ff */
[----:B------:R-:W1:Y:S01]  /*0890*/  LDC.U8 R16, c[0x3][R16] ;  /* 0x00c0000010107b82 */ /* 0x000e620000000000 */
[----:B------:R-:W-:Y:S02]  /*08a0*/  LOP3.LUT R32, R12, 0xf, RZ, 0xc0, !PT ;  /* 0x0000000f0c207812 */ /* 0x000fe400078ec0ff */
[C---:B------:R-:W-:Y:S02]  /*08b0*/  LOP3.LUT R33, R38.reuse, 0xf0, RZ, 0xc0, !PT ;  /* 0x000000f026217812 */ /* 0x040fe400078ec0ff */
[----:B------:R-:W-:Y:S01]  /*08c0*/  LOP3.LUT R12, R38, 0xf, RZ, 0xc0, !PT ;  /* 0x0000000f260c7812 */ /* 0x000fe200078ec0ff */
[----:B------:R-:W-:Y:S01]  /*08d0*/  IMAD.IADD R32, R32, 0x1, R35 ;  /* 0x0000000120207824 */ /* 0x000fe200078e0223 */
[----:B------:R-:W-:Y:S01]  /*08e0*/  LOP3.LUT R11, R11, 0xffff, RZ, 0xc0, !PT ;  /* 0x0000ffff0b0b7812 */ /* 0x000fe200078ec0ff */
[----:B------:R-:W1:Y:S01]  /*08f0*/  LDC.U8 R5, c[0x3][R5] ;  /* 0x00c0000005057b82 */ /* 0x000e620000000000 */
[----:B------:R-:W-:Y:S01]  /*0900*/  LOP3.LUT R6, R6, 0xffff, RZ, 0xc0, !PT ;  /* 0x0000ffff06067812 */ /* 0x000fe200078ec0ff */
[----:B------:R-:W-:Y:S01]  /*0910*/  IMAD.IADD R12, R12, 0x1, R33 ;  /* 0x000000010c0c7824 */ /* 0x000fe200078e0221 */
[----:B------:R-:W-:-:S02]  /*0920*/  LOP3.LUT R34, R13, 0xf0, RZ, 0xc0, !PT ;  /* 0x000000f00d227812 */ /* 0x000fc400078ec0ff */
[----:B------:R-:W-:Y:S02]  /*0930*/  LOP3.LUT R7, R7, 0xffff, RZ, 0xc0, !PT ;  /* 0x0000ffff07077812 */ /* 0x000fe400078ec0ff */
[----:B------:R-:W-:Y:S01]  /*0940*/  LOP3.LUT R13, R13, 0xf, RZ, 0xc0, !PT ;  /* 0x0000000f0d0d7812 */ /* 0x000fe200078ec0ff */
[----:B------:R-:W2:Y:S01]  /*0950*/  LDC.U8 R32, c[0x3][R32] ;  /* 0x00c0000020207b82 */ /* 0x000ea20000000000 */
[----:B------:R-:W-:Y:S02]  /*0960*/  LOP3.LUT R9, R9, 0xffff, RZ, 0xc0, !PT ;  /* 0x0000ffff09097812 */ /* 0x000fe400078ec0ff */
[----:B------:R-:W-:Y:S01]  /*0970*/  LOP3.LUT R14, R14, 0xffff, RZ, 0xc0, !PT ;  /* 0x0000ffff0e0e7812 */ /* 0x000fe200078ec0ff */
[----:B------:R-:W-:Y:S01]  /*0980*/  IMAD.IADD R13, R13, 0x1, R34 ;  /* 0x000000010d0d7824 */ /* 0x000fe200078e0222 */
[----:B------:R-:W-:Y:S02]  /*0990*/  LOP3.LUT R36, R11, 0xf0, RZ, 0xc0, !PT ;  /* 0x000000f00b247812 */ /* 0x000fe400078ec0ff */
[----:B------:R-:W-:Y:S01]  /*09a0*/  LOP3.LUT R37, R6, 0xf0, RZ, 0xc0, !PT ;  /* 0x000000f006257812 */ /* 0x000fe200078ec0ff */
[----:B------:R-:W3:Y:S01]  /*09b0*/  LDC.U8 R12, c[0x3][R12] ;  /* 0x00c000000c0c7b82 */ /* 0x000ee20000000000 */
[----:B------:R-:W-:-:S02]  /*09c0*/  LOP3.LUT R42, R7, 0xf0, RZ, 0xc0, !PT ;  /* 0x000000f0072a7812 */ /* 0x000fc400078ec0ff */
[----:B------:R-:W-:Y:S02]  /*09d0*/  LOP3.LUT R33, R7, 0xf, RZ, 0xc0, !PT ;  /* 0x0000000f07217812 */ /* 0x000fe400078ec0ff */
[----:B------:R-:W-:Y:S02]  /*09e0*/  LOP3.LUT R11, R11, 0xf, RZ, 0xc0, !PT ;  /* 0x0000000f0b0b7812 */ /* 0x000fe400078ec0ff */
[----:B------:R-:W-:Y:S01]  /*09f0*/  LOP3.LUT R6, R6, 0xf, RZ, 0xc0, !PT ;  /* 0x0000000f06067812 */ /* 0x000fe200078ec0ff */
[----:B------:R-:W-:Y:S01]  /*0a00*/  IMAD.IADD R33, R33, 0x1, R42 ;  /* 0x0000000121217824 */ /* 0x000fe200078e022a */
[C---:B------:R-:W-:Y:S01]  /*0a10*/  LOP3.LUT R38, R9.reuse, 0xf0, RZ, 0xc0, !PT ;  /* 0x000000f009267812 */ /* 0x040fe200078ec0ff */
[----:B------:R-:W3:Y:S01]  /*0a20*/  LDC.U8 R13, c[0x3][R13] ;  /* 0x00c000000d0d7b82 */ /* 0x000ee20000000000 */
[----:B------:R-:W-:Y:S01]  /*0a30*/  LOP3.LUT R7, R9, 0xf, RZ, 0xc0, !PT ;  /* 0x0000000f09077812 */ /* 0x000fe200078ec0ff */
[----:B------:R-:W-:Y:S01]  /*0a40*/  IMAD.IADD R6, R6, 0x1, R37 ;  /* 0x0000000106067824 */ /* 0x000fe200078e0225 */
[----:B------:R-:W-:-:S02]  /*0a50*/  LOP3.LUT R4, R4, 0xffff, RZ, 0xc0, !PT ;  /* 0x0000ffff04047812 */ /* 0x000fc400078ec0ff */
[C---:B------:R-:W-:Y:S02]  /*0a60*/  LOP3.LUT R34, R14.reuse, 0xf0, RZ, 0xc0, !PT ;  /* 0x000000f00e227812 */ /* 0x040fe400078ec0ff */
[----:B------:R-:W-:Y:S01]  /*0a70*/  LOP3.LUT R9, R14, 0xf, RZ, 0xc0, !PT ;  /* 0x0000000f0e097812 */ /* 0x000fe200078ec0ff */
[----:B------:R-:W-:Y:S01]  /*0a80*/  IMAD.IADD R14, R11, 0x1, R36 ;  /* 0x000000010b0e7824 */ /* 0x000fe200078e0224 */
[----:B------:R-:W-:Y:S01]  /*0a90*/  LOP3.LUT R15, R15, 0xffff, RZ, 0xc0, !PT ;  /* 0x0000ffff0f0f7812 */ /* 0x000fe200078ec0ff */
[----:B------:R-:W-:Y:S01]  /*0aa0*/  IMAD.IADD R11, R7, 0x1, R38 ;  /* 0x00000001070b7824 */ /* 0x000fe200078e0226 */
[----:B------:R-:W-:Y:S01]  /*0ab0*/  LOP3.LUT R10, R10, 0xffff, RZ, 0xc0, !PT ;  /* 0x0000ffff0a0a7812 */ /* 0x000fe200078ec0ff */
[----:B------:R-:W-:Y:S01]  /*0ac0*/  IMAD.IADD R9, R9, 0x1, R34 ;  /* 0x0000000109097824 */ /* 0x000fe200078e0222 */
[----:B------:R-:W-:Y:S01]  /*0ad0*/  LOP3.LUT R40, R40, 0xffff, RZ, 0xc0, !PT ;  /* 0x0000ffff28287812 */ /* 0x000fe200078ec0ff */
[----:B------:R-:W4:Y:S01]  /*0ae0*/  LDC.U8 R33, c[0x3][R33] ;  /* 0x00c0000021217b82 */ /* 0x000f220000000000 */
[----:B------:R-:W-:-:S02]  /*0af0*/  LOP3.LUT R36, R4, 0xf0, RZ, 0xc0, !PT ;  /* 0x000000f004247812 */ /* 0x000fc400078ec0ff */
[----:B------:R-:W-:Y:S02]  /*0b00*/  LOP3.LUT R41, R4, 0xf, RZ, 0xc0, !PT ;  /* 0x0000000f04297812 */ /* 0x000fe400078ec0ff */
[C---:B------:R-:W-:Y:S02]  /*0b10*/  LOP3.LUT R7, R15.reuse, 0xf0, RZ, 0xc0, !PT ;  /* 0x000000f00f077812 */ /* 0x040fe400078ec0ff */
[----:B------:R-:W-:Y:S01]  /*0b20*/  LOP3.LUT R38, R15, 0xf, RZ, 0xc0, !PT ;  /* 0x0000000f0f267812 */ /* 0x000fe200078ec0ff */
[----:B------:R-:W-:Y:S01]  /*0b30*/  IMAD.IADD R41, R41, 0x1, R36 ;  /* 0x0000000129297824 */ /* 0x000fe200078e0224 */
[C---:B------:R-:W-:Y:S01]  /*0b40*/  LOP3.LUT R4, R10.reuse, 0xf0, RZ, 0xc0, !PT ;  /* 0x000000f00a047812 */ /* 0x040fe200078ec0ff */
[----:B------:R-:W2:Y:S01]  /*0b50*/  LDC.U8 R15, c[0x3][R6] ;  /* 0x00c00000060f7b82 */ /* 0x000ea20000000000 */
[----:B------:R-:W-:Y:S01]  /*0b60*/  LOP3.LUT R37, R10, 0xf, RZ, 0xc0, !PT ;  /* 0x0000000f0a257812 */ /* 0x000fe200078ec0ff */
[----:B------:R-:W-:Y:S01]  /*0b70*/  IMAD.IADD R38, R38, 0x1, R7 ;  /* 0x0000000126267824 */ /* 0x000fe200078e0207 */
[----:B------:R-:W-:-:S02]  /*0b80*/  LOP3.LUT R34, R40, 0xf0, RZ, 0xc0, !PT ;  /* 0x000000f028227812 */ /* 0x000fc400078ec0ff */
[----:B------:R-:W-:Y:S01]  /*0b90*/  LOP3.LUT R39, R40, 0xf, RZ, 0xc0, !PT ;  /* 0x0000000f28277812 */ /* 0x000fe200078ec0ff */
[----:B------:R-:W-:Y:S01]  /*0ba0*/  IMAD.IADD R37, R37, 0x1, R4 ;  /* 0x0000000125257824 */ /* 0x000fe200078e0204 */
[----:B-1----:R-:W-:Y:S01]  /*0bb0*/  PRMT R7, R5, 0x3340, R16 ;  /* 0x0000334005077816 */ /* 0x002fe20000000010 */
[----:B------:R-:W0:Y:S02]  /*0bc0*/  LDC.U8 R4, c[0x3][R17] ;  /* 0x00c0000011047b82 */ /* 0x000e240000000000 */
[----:B------:R-:W-:-:S06]  /*0bd0*/  IMAD.IADD R39, R39, 0x1, R34 ;  /* 0x0000000127277824 */ /* 0x000fcc00078e0222 */
[----:B------:R-:W4:Y:S08]  /*0be0*/  LDC.U8 R14, c[0x3][R14] ;  /* 0x00c000000e0e7b82 */ /* 0x000f300000000000 */
[----:B------:R-:W1:Y:S01]  /*0bf0*/  LDC.U8 R36, c[0x3][R11] ;  /* 0x00c000000b247b82 */ /* 0x000e620000000000 */
[----:B---3--:R-:W-:-:S07]  /*0c00*/  PRMT R10, R13, 0x3340, R12 ;  /* 0x000033400d0a7816 */ /* 0x008fce000000000c */
[----:B------:R-:W1:Y:S08]  /*0c10*/  LDC.U8 R9, c[0x3][R9] ;  /* 0x00c0000009097b82 */ /* 0x000e700000000000 */
[----:B------:R-:W3:Y:S08]  /*0c20*/  LDC.U8 R38, c[0x3][R38] ;  /* 0x00c0000026267b82 */ /* 0x000ef00000000000 */
[----:B------:R-:W3:Y:S01]  /*0c30*/  LDC.U8 R35, c[0x3][R39] ;  /* 0x00c0000027237b82 */ /* 0x000ee20000000000 */
[----:B--2---:R-:W-:-:S04]  /*0c40*/  PRMT R15, R15, 0x3340, R32 ;  /* 0x000033400f0f7816 */ /* 0x004fc80000000020 */
[----:B------:R-:W-:-:S03]  /*0c50*/  PRMT R6, R10, 0x5410, R15 ;  /* 0x000054100a067816 */ /* 0x000fc6000000000f */
[----:B------:R-:W2:Y:S01]  /*0c60*/  LDC.U8 R40, c[0x3][R41] ;  /* 0x00c0000029287b82 */ /* 0x000ea20000000000 */
[----:B0-----:R-:W-:-:S04]  /*0c70*/  PRMT R4, R4, 0x3340, R31 ;  /* 0x0000334004047816 */ /* 0x001fc8000000001f */
[----:B------:R-:W-:-:S03]  /*0c80*/  PRMT R7, R7, 0x5410, R4 ;  /* 0x0000541007077816 */ /* 0x000fc60000000004 */
[----:B------:R-:W2:Y:S01]  /*0c90*/  LDC.U8 R37, c[0x3][R37] ;  /* 0x00c0000025257b82 */ /* 0x000ea20000000000 */
[----:B----4-:R-:W-:Y:S02]  /*0ca0*/  PRMT R34, R14, 0x3340, R33 ;  /* 0x000033400e227816 */ /* 0x010fe40000000021 */
[----:B-1----:R-:W-:-:S04]  /*0cb0*/  PRMT R31, R36, 0x3340, R9 ;  /* 0x00003340241f7816 */ /* 0x002fc80000000009 */
[----:B------:R-:W-:Y:S02]  /*0cc0*/  PRMT R5, R31, 0x5410, R34 ;  /* 0x000054101f057816 */ /* 0x000fe40000000022 */
[----:B---3--:R-:W-:Y:S02]  /*0cd0*/  PRMT R35, R38, 0x3340, R35 ;  /* 0x0000334026237816 */ /* 0x008fe40000000023 */
[----:B--2---:R-:W-:-:S04]  /*0ce0*/  PRMT R40, R40, 0x3340, R37 ;  /* 0x0000334028287816 */ /* 0x004fc80000000025 */
[----:B------:R-:W-:-:S05]  /*0cf0*/  PRMT R4, R40, 0x5410, R35 ;  /* 0x0000541028047816 */ /* 0x000fca0000000023 */
[----:B------:R0:W-:Y:S02]  /*0d00*/  STL.128 [R1], R4 ;  /* 0x0000000401007387 */ /* 0x0001e40000100c00 */
.L_x_0:
[----:B01----:R-:W2:Y:S04]  /*0d10*/  LDL.S8 R4, [UR14+-0x8] ;  /* 0xfffff80eff047983 */ /* 0x003ea80008100200 */
[----:B------:R-:W3:Y:S04]  /*0d20*/  LDL.S8 R47, [UR14+-0x4] ;  /* 0xfffffc0eff2f7983 */ /* 0x000ee80008100200 */
[----:B------:R-:W4:Y:S04]  /*0d30*/  LDL.S8 R15, [UR14] ;  /* 0x0000000eff0f7983 */ /* 0x000f280008100200 */
[----:B------:R-:W5:Y:S01]  /*0d40*/  LDL.S8 R17, [UR14+0x4] ;  /* 0x0000040eff117983 */ /* 0x000f620008100200 */
[----:B------:R-:W-:Y:S01]  /*0d50*/  USHF.L.U32 UR32, UR5, 0x6, URZ ;  /* 0x0000000605207899 */ /* 0x000fe200080006ff */
[----:B------:R-:W-:Y:S01]  /*0d60*/  SHF.R.U32.HI R11, RZ, 0x7, R19 ;  /* 0x00000007ff0b7819 */ /* 0x000fe20000011613 */
[----:B------:R-:W-:-:S02]  /*0d70*/  USHF.L.U32 UR16, UR5, 0x2, URZ ;  /* 0x0000000205107899 */ /* 0x000fc400080006ff */
[----:B------:R-:W-:Y:S02]  /*0d80*/  UPRMT UR35, UR32, 0x8880, URZ ;  /* 0x0000888020237896 */ /* 0x000fe400080000ff */
[----:B------:R-:W-:Y:S02]  /*0d90*/  ULOP3.LUT UR33, UR5, 0x1, URZ, 0xc0, !UPT ;  /* 0x0000000105217892 */ /* 0x000fe4000f8ec0ff */
[----:B------:R-:W-:Y:S02]  /*0da0*/  USHF.L.U32 UR31, UR5, 0x5, URZ ;  /* 0x00000005051f7899 */ /* 0x000fe400080006ff */
[----:B------:R-:W-:Y:S02]  /*0db0*/  UIADD3 UR36, UPT, UPT, URZ, -UR33, URZ ;  /* 0x80000021ff247290 */ /* 0x000fe4000fffe0ff */
[----:B------:R-:W-:Y:S02]  /*0dc0*/  UPRMT UR33, UR16, 0x8880, URZ ;  /* 0x0000888010217896 */ /* 0x000fe400080000ff */
[----:B------:R-:W-:Y:S01]  /*0dd0*/  USHF.L.U32 UR29, UR5, 0x3, URZ ;  /* 0x00000003051d7899 */ /* 0x000fe200080006ff */
[----:B------:R-:W-:Y:S01]  /*0de0*/  UMOV UR16, UR35 ;  /* 0x0000002300107c82 */ /* 0x000fe20008000000 */
[----:B------:R-:W-:-:S02]  /*0df0*/  UPRMT UR32, UR31, 0x8880, URZ ;  /* 0x000088801f207896 */ /* 0x000fc400080000ff */
[----:B------:R-:W-:Y:S02]  /*0e00*/  USHF.R.S32.HI UR16, URZ, 0x7, UR16 ;  /* 0x00000007ff107899 */ /* 0x000fe40008011410 */
[----:B------:R-:W-:Y:S02]  /*0e10*/  USHF.L.U32 UR30, UR5, 0x4, URZ ;  /* 0x00000004051e7899 */ /* 0x000fe400080006ff */
[----:B------:R-:W-:Y:S02]  /*0e20*/  UPRMT UR31, UR36, 0x7710, URZ ;  /* 0x00007710241f7896 */ /* 0x000fe400080000ff */
[----:B------:R-:W-:Y:S02]  /*0e30*/  UPRMT UR30, UR30, 0x8880, URZ ;  /* 0x000088801e1e7896 */ /* 0x000fe400080000ff */
[----:B------:R-:W-:Y:S02]  /*0e40*/  UPRMT UR34, UR29, 0x8880, URZ ;  /* 0x000088801d227896 */ /* 0x000fe400080000ff */
[----:B------:R-:W-:Y:S01]  /*0e50*/  USHF.L.U32 UR28, UR5, 0x1, URZ ;  /* 0x00000001051c7899 */ /* 0x000fe200080006ff */
[----:B------:R-:W-:Y:S01]  /*0e60*/  UMOV UR29, UR32 ;  /* 0x00000020001d7c82 */ /* 0x000fe20008000000 */
[----:B------:R-:W-:-:S02]  /*0e70*/  USHF.L.U32 UR19, UR6, 0x6, URZ ;  /* 0x0000000606137899 */ /* 0x000fc400080006ff */
[----:B------:R-:W-:Y:S02]  /*0e80*/  USHF.R.S32.HI UR29, URZ, 0x7, UR29 ;  /* 0x00000007ff1d7899 */ /* 0x000fe4000801141d */
[----:B------:R-:W-:Y:S02]  /*0e90*/  UPRMT UR32, UR28, 0x8880, URZ ;  /* 0x000088801c207896 */ /* 0x000fe400080000ff */
[----:B------:R-:W-:Y:S01]  /*0ea0*/  USHF.L.U32 UR15, UR6, 0x2, URZ ;  /* 0x00000002060f7899 */ /* 0x000fe200080006ff */
[----:B------:R-:W-:Y:S01]  /*0eb0*/  UMOV UR28, UR33 ;  /* 0x00000021001c7c82 */ /* 0x000fe20008000000 */
[----:B------:R-:W-:Y:S02]  /*0ec0*/  ULOP3.LUT UR27, UR6, 0x1, URZ, 0xc0, !UPT ;  /* 0x00000001061b7892 */ /* 0x000fe4000f8ec0ff */
[----:B------:R-:W-:Y:S02]  /*0ed0*/  USHF.R.S32.HI UR28, URZ, 0x7, UR28 ;  /* 0x00000007ff1c7899 */ /* 0x000fe4000801141c */
[----:B------:R-:W-:-:S02]  /*0ee0*/  USHF.L.U32 UR17, UR6, 0x4, URZ ;  /* 0x0000000406117899 */ /* 0x000fc400080006ff */
[----:B------:R-:W-:Y:S02]  /*0ef0*/  USHF.L.U32 UR18, UR6, 0x5, URZ ;  /* 0x0000000506127899 */ /* 0x000fe400080006ff */
[----:B------:R-:W-:Y:S02]  /*0f00*/  USHF.R.U32.HI UR37, URZ, 0x7, UR5 ;  /* 0x00000007ff257899 */ /* 0x000fe40008011605 */
[----:B------:R-:W-:Y:S02]  /*0f10*/  UPRMT UR17, UR17, 0x8880, URZ ;  /* 0x0000888011117896 */ /* 0x000fe400080000ff */
[----:B------:R-:W-:Y:S02]  /*0f20*/  UPRMT UR18, UR18, 0x8880, URZ ;  /* 0x0000888012127896 */ /* 0x000fe400080000ff */
[----:B------:R-:W-:Y:S02]  /*0f30*/  USHF.R.S32.HI UR17, URZ, 0x7, UR17 ;  /* 0x00000007ff117899 */ /* 0x000fe40008011411 */
[----:B------:R-:W-:-:S02]  /*0f40*/  USHF.R.S32.HI UR18, URZ, 0x7, UR18 ;  /* 0x00000007ff127899 */ /* 0x000fc40008011412 */
[----:B------:R-:W-:Y:S02]  /*0f50*/  ULOP3.LUT UP0, URZ, UR22, 0x4, URZ, 0xc0, !UPT ;  /* 0x0000000416ff7892 */ /* 0x000fe4000f80c0ff */
[----:B------:R-:W-:Y:S02]  /*0f60*/  ULOP3.LUT UP1, URZ, UR22, 0x2, URZ, 0xc0, !UPT ;  /* 0x0000000216ff7892 */ /* 0x000fe4000f82c0ff */
[----:B------:R-:W-:Y:S02]  /*0f70*/  ULOP3.LUT UP2, URZ, UR22, 0x1, URZ, 0xc0, !UPT ;  /* 0x0000000116ff7892 */ /* 0x000fe4000f84c0ff */
[----:B------:R-:W-:Y:S02]  /*0f80*/  ULOP3.LUT UP4, URZ, UR22, 0x8, URZ, 0xc0, !UPT ;  /* 0x0000000816ff7892 */ /* 0x000fe4000f88c0ff */
[----:B------:R-:W-:Y:S02]  /*0f90*/  ULOP3.LUT UP5, URZ, UR22, 0x10, URZ, 0xc0, !UPT ;  /* 0x0000001016ff7892 */ /* 0x000fe4000f8ac0ff */
[----:B------:R-:W-:-:S02]  /*0fa0*/  ULOP3.LUT UP6, URZ, UR23, 0x10, URZ, 0xc0, !UPT ;  /* 0x0000001017ff7892 */ /* 0x000fc4000f8cc0ff */
[----:B------:R-:W-:Y:S02]  /*0fb0*/  ULOP3.LUT UP3, URZ, UR24, 0x2, URZ, 0xc0, !UPT ;  /* 0x0000000218ff7892 */ /* 0x000fe4000f86c0ff */
[----:B------:R-:W-:Y:S01]  /*0fc0*/  UIADD3 UR4, UPT, UPT, UR4, 0x1, URZ ;  /* 0x0000000104047890 */ /* 0x000fe2000fffe0ff */
[C---:B--2---:R-:W-:Y:S01]  /*0fd0*/  ISETP.GE.AND P0, PT, R4.reuse, RZ, PT ;  /* 0x000000ff0400720c */ /* 0x044fe20003f06270 */
[----:B------:R-:W-:Y:S01]  /*0fe0*/  IMAD.SHL.U32 R48, R4, 0x2, RZ ;  /* 0x0000000204307824 */ /* 0x000fe200078e00ff */
[C---:B---3--:R-:W-:Y:S01]  /*0ff0*/  ISETP.GE.AND P1, PT, R47.reuse, RZ, PT ;  /* 0x000000ff2f00720c */ /* 0x048fe20003f26270 */
[----:B------:R-:W-:Y:S01]  /*1000*/  IMAD.SHL.U32 R41, R47, 0x2, RZ ;  /* 0x000000022f297824 */ /* 0x000fe200078e00ff */
[C---:B----4-:R-:W-:Y:S01]  /*1010*/  ISETP.GE.AND P2, PT, R15.reuse, RZ, PT ;  /* 0x000000ff0f00720c */ /* 0x050fe20003f46270 */
[----:B------:R-:W-:Y:S02]  /*1020*/  IMAD.SHL.U32 R34, R15, 0x2, RZ ;  /* 0x000000020f227824 */ /* 0x000fe400078e00ff */
[----:B-----5:R-:W-:-:S06]  /*1030*/  IMAD.SHL.U32 R35, R17, 0x2, RZ ;  /* 0x0000000211237824 */ /* 0x020fcc00078e00ff */
[----:B------:R-:W-:-:S04]  /*1040*/  @!P0 LOP3.LUT R48, R48, 0x1b, RZ, 0x3c, !PT ;  /* 0x0000001b30308812 */ /* 0x000fc800078e3cff */
[C---:B------:R-:W-:Y:S01]  /*1050*/  PRMT R5, R48.reuse, 0x8880, RZ ;  /* 0x0000888030057816 */ /* 0x040fe200000000ff */
[----:B------:R-:W-:Y:S01]  /*1060*/  IMAD.SHL.U32 R49, R48, 0x2, RZ ;  /* 0x0000000230317824 */ /* 0x000fe200078e00ff */
[----:B------:R-:W-:Y:S02]  /*1070*/  @!P1 LOP3.LUT R41, R41, 0x1b, RZ, 0x3c, !PT ;  /* 0x0000001b29299812 */ /* 0x000fe400078e3cff */
[----:B------:R-:W-:Y:S02]  /*1080*/  ISETP.GE.AND P0, PT, R5, RZ, PT ;  /* 0x000000ff0500720c */ /* 0x000fe40003f06270 */
[C---:B------:R-:W-:Y:S01]  /*1090*/  PRMT R6, R41.reuse, 0x8880, RZ ;  /* 0x0000888029067816 */ /* 0x040fe200000000ff */
[----:B------:R-:W-:Y:S01]  /*10a0*/  IMAD.SHL.U32 R45, R41, 0x2, RZ ;  /* 0x00000002292d7824 */ /* 0x000fe200078e00ff */
[----:B------:R-:W-:-:S04]  /*10b0*/  @!P2 LOP3.LUT R34, R34, 0x1b, RZ, 0x3c, !PT ;  /* 0x0000001b2222a812 */ /* 0x000fc800078e3cff */
[C---:B------:R-:W-:Y:S01]  /*10c0*/  PRMT R10, R34.reuse, 0x8880, RZ ;  /* 0x00008880220a7816 */ /* 0x040fe200000000ff */
[----:B------:R-:W-:-:S04]  /*10d0*/  IMAD.SHL.U32 R36, R34, 0x2, RZ ;  /* 0x0000000222247824 */ /* 0x000fc800078e00ff */
[----:B------:R-:W-:-:S04]  /*10e0*/  @!P0 LOP3.LUT R49, R49, 0x1b, RZ, 0x3c, !PT ;  /* 0x0000001b31318812 */ /* 0x000fc800078e3cff */
[C---:B------:R-:W-:Y:S01]  /*10f0*/  PRMT R5, R49.reuse, 0x8880, RZ ;  /* 0x0000888031057816 */ /* 0x040fe200000000ff */
[----:B------:R-:W-:-:S03]  /*1100*/  IMAD.SHL.U32 R37, R49, 0x2, RZ ;  /* 0x0000000231257824 */ /* 0x000fc600078e00ff */
[----:B------:R-:W-:Y:S01]  /*1110*/  ISETP.GE.AND P0, PT, R5, RZ, PT ;  /* 0x000000ff0500720c */ /* 0x000fe20003f06270 */
[----:B------:R-:W-:-:S05]  /*1120*/  IMAD.MOV.U32 R5, RZ, RZ, R6 ;  /* 0x000000ffff057224 */ /* 0x000fca00078e0006 */
[----:B------:R-:W-:-:S07]  /*1130*/  ISETP.GE.AND P1, PT, R5, RZ, PT ;  /* 0x000000ff0500720c */ /* 0x000fce0003f26270 */
[----:B------:R-:W-:-:S04]  /*1140*/  @!P0 LOP3.LUT R37, R37, 0x1b, RZ, 0x3c, !PT ;  /* 0x0000001b25258812 */ /* 0x000fc800078e3cff */
[C---:B------:R-:W-:Y:S01]  /*1150*/  PRMT R5, R37.reuse, 0x8880, RZ ;  /* 0x0000888025057816 */ /* 0x040fe200000000ff */
[----:B------:R-:W-:Y:S01]  /*1160*/  IMAD.SHL.U32 R44, R37, 0x2, RZ ;  /* 0x00000002252c7824 */ /* 0x000fe200078e00ff */
[----:B------:R-:W-:Y:S02]  /*1170*/  @!P1 LOP3.LUT R45, R45, 0x1b, RZ, 0x3c, !PT ;  /* 0x0000001b2d2d9812 */ /* 0x000fe400078e3cff */
[----:B------:R-:W-:Y:S01]  /*1180*/  ISETP.GE.AND P0, PT, R5, RZ, PT ;  /* 0x000000ff0500720c */ /* 0x000fe20003f06270 */
[----:B------:R-:W-:Y:S01]  /*1190*/  IMAD.SHL.U32 R5, R19, 0x40, RZ ;  /* 0x0000004013057824 */ /* 0x000fe200078e00ff */
[C---:B------:R-:W-:Y:S01]  /*11a0*/  PRMT R6, R45.reuse, 0x8880, RZ ;  /* 0x000088802d067816 */ /* 0x040fe200000000ff */
[----:B------:R-:W-:-:S03]  /*11b0*/  IMAD.SHL.U32 R46, R45, 0x2, RZ ;  /* 0x000000022d2e7824 */ /* 0x000fc600078e00ff */
[----:B------:R-:W-:Y:S02]  /*11c0*/  ISETP.GE.AND P1, PT, R6, RZ, PT ;  /* 0x000000ff0600720c */ /* 0x000fe40003f26270 */
[----:B------:R-:W-:Y:S02]  /*11d0*/  PRMT R6, R5, 0x8880, RZ ;  /* 0x0000888005067816 */ /* 0x000fe400000000ff */
[----:B------:R-:W-:-:S03]  /*11e0*/  LOP3.LUT R5, R19, 0x1, RZ, 0xc0, !PT ;  /* 0x0000000113057812 */ /* 0x000fc600078ec0ff */
[----:B------:R-:W-:Y:S02]  /*11f0*/  @!P0 LOP3.LUT R44, R44, 0x1b, RZ, 0x3c, !PT ;  /* 0x0000001b2c2c8812 */ /* 0x000fe400078e3cff */
[----:B------:R-:W-:Y:S01]  /*1200*/  IMAD.MOV R7, RZ, RZ, -R5 ;  /* 0x000000ffff077224 */ /* 0x000fe200078e0a05 */
[----:B------:R-:W-:Y:S02]  /*1210*/  SHF.R.S32.HI R5, RZ, 0x7, R6 ;  /* 0x00000007ff057819 */ /* 0x000fe40000011406 */
[----:B------:R-:W-:Y:S02]  /*1220*/  PRMT R6, R44, 0x8880, RZ ;  /* 0x000088802c067816 */ /* 0x000fe400000000ff */
[----:B------:R-:W-:Y:S02]  /*1230*/  PRMT R7, R7, 0x7710, RZ ;  /* 0x0000771007077816 */ /* 0x000fe400000000ff */
[----:B------:R-:W-:Y:S02]  /*1240*/  LOP3.LUT R5, R5, R48, RZ, 0xc0, !PT ;  /* 0x0000003005057212 */ /* 0x000fe400078ec0ff */
[----:B------:R-:W-:-:S02]  /*1250*/  @!P1 LOP3.LUT R46, R46, 0x1b, RZ, 0x3c, !PT ;  /* 0x0000001b2e2e9812 */ /* 0x000fc400078e3cff */
[----:B------:R-:W-:Y:S01]  /*1260*/  ISETP.GE.AND P1, PT, R6, RZ, PT ;  /* 0x000000ff0600720c */ /* 0x000fe20003f26270 */
[----:B------:R-:W-:Y:S01]  /*1270*/  IMAD.SHL.U32 R6, R19, 0x20, RZ ;  /* 0x0000002013067824 */ /* 0x000fe200078e00ff */
[----:B------:R-:W-:Y:S01]  /*1280*/  LOP3.LUT R7, R5, R7, R4, 0x78, !PT ;  /* 0x0000000705077212 */ /* 0x000fe200078e7804 */
[----:B------:R-:W-:Y:S01]  /*1290*/  IMAD.SHL.U32 R5, R19, 0x10, RZ ;  /* 0x0000001013057824 */ /* 0x000fe200078e00ff */
[C---:B------:R-:W-:Y:S01]  /*12a0*/  PRMT R9, R46.reuse, 0x8880, RZ ;  /* 0x000088802e097816 */ /* 0x040fe200000000ff */
[----:B------:R-:W-:Y:S01]  /*12b0*/  IMAD.SHL.U32 R43, R46, 0x2, RZ ;  /* 0x000000022e2b7824 */ /* 0x000fe200078e00ff */
[----:B------:R-:W-:Y:S02]  /*12c0*/  PRMT R12, R6, 0x8880, RZ ;  /* 0x00008880060c7816 */ /* 0x000fe400000000ff */
[----:B------:R-:W-:Y:S01]  /*12d0*/  PRMT R6, R5, 0x8880, RZ ;  /* 0x0000888005067816 */ /* 0x000fe200000000ff */
[----:B------:R-:W-:Y:S01]  /*12e0*/  IMAD.MOV.U32 R5, RZ, RZ, R10 ;  /* 0x000000ffff057224 */ /* 0x000fe200078e000a */
[----:B------:R-:W-:Y:S01]  /*12f0*/  ISETP.GE.AND P2, PT, R9, RZ, PT ;  /* 0x000000ff0900720c */ /* 0x000fe20003f46270 */
[----:B------:R-:W-:Y:S01]  /*1300*/  IMAD.SHL.U32 R10, R44, 0x2, RZ ;  /* 0x000000022c0a7824 */ /* 0x000fe200078e00ff */
[----:B------:R-:W-:-:S02]  /*1310*/  SHF.R.S32.HI R12, RZ, 0x7, R12 ;  /* 0x00000007ff0c7819 */ /* 0x000fc4000001140c */
[----:B------:R-:W-:Y:S01]  /*1320*/  ISETP.GE.AND P0, PT, R5, RZ, PT ;  /* 0x000000ff0500720c */ /* 0x000fe20003f06270 */
[----:B------:R-:W-:Y:S01]  /*1330*/  IMAD.SHL.U32 R5, R19, 0x4, RZ ;  /* 0x0000000413057824 */ /* 0x000fe200078e00ff */
[----:B------:R-:W-:Y:S02]  /*1340*/  @!P1 LOP3.LUT R10, R10, 0x1b, RZ, 0x3c, !PT ;  /* 0x0000001b0a0a9812 */ /* 0x000fe400078e3cff */
[----:B------:R-:W-:Y:S02]  /*1350*/  SHF.R.S32.HI R6, RZ, 0x7, R6 ;  /* 0x00000007ff067819 */ /* 0x000fe40000011406 */
[C---:B------:R-:W-:Y:S01]  /*1360*/  PRMT R9, R10.reuse, 0x8880, RZ ;  /* 0x000088800a097816 */ /* 0x040fe200000000ff */
[----:B------:R-:W-:Y:S01]  /*1370*/  IMAD.SHL.U32 R40, R10, 0x2, RZ ;  /* 0x000000020a287824 */ /* 0x000fe200078e00ff */
[----:B------:R-:W-:Y:S02]  /*1380*/  PRMT R5, R5, 0x8880, RZ ;  /* 0x0000888005057816 */ /* 0x000fe400000000ff */
[----:B------:R-:W-:-:S02]  /*1390*/  LOP3.LUT R12, R12, R49, RZ, 0xc0, !PT ;  /* 0x000000310c0c7212 */ /* 0x000fc400078ec0ff */
[----:B------:R-:W-:Y:S02]  /*13a0*/  LOP3.LUT R6, R6, R37, RZ, 0xc0, !PT ;  /* 0x0000002506067212 */ /* 0x000fe400078ec0ff */
[----:B------:R-:W-:Y:S02]  /*13b0*/  ISETP.GE.AND P1, PT, R9, RZ, PT ;  /* 0x000000ff0900720c */ /* 0x000fe40003f26270 */
[----:B------:R-:W-:Y:S02]  /*13c0*/  @!P2 LOP3.LUT R43, R43, 0x1b, RZ, 0x3c, !PT ;  /* 0x0000001b2b2ba812 */ /* 0x000fe400078e3cff */
[----:B------:R-:W-:Y:S02]  /*13d0*/  LOP3.LUT P2, RZ, R2, 0x10, RZ, 0xc0, !PT ;  /* 0x0000001002ff7812 */ /* 0x000fe4000784c0ff */
[----:B------:R-:W-:Y:S01]  /*13e0*/  SHF.R.S32.HI R5, RZ, 0x7, R5 ;  /* 0x00000007ff057819 */ /* 0x000fe20000011405 */
[----:B------:R-:W-:Y:S01]  /*13f0*/  IMAD.SHL.U32 R42, R43, 0x2, RZ ;  /* 0x000000022b2a7824 */ /* 0x000fe200078e00ff */
[----:B------:R-:W-:-:S02]  /*1400*/  LOP3.LUT R6, R6, R12, R7, 0x96, !PT ;  /* 0x0000000c06067212 */ /* 0x000fc400078e9607 */
[----:B------:R-:W-:Y:S02]  /*1410*/  SEL R7, R44, RZ, P2 ;  /* 0x000000ff2c077207 */ /* 0x000fe40001000000 */
[----:B------:R-:W-:Y:S02]  /*1420*/  LOP3.LUT R5, R5, R10, RZ, 0xc0, !PT ;  /* 0x0000000a05057212 */ /* 0x000fe400078ec0ff */
[----:B------:R-:W-:Y:S02]  /*1430*/  @!P0 LOP3.LUT R36, R36, 0x1b, RZ, 0x3c, !PT ;  /* 0x0000001b24248812 */ /* 0x000fe400078e3cff */
[----:B------:R-:W-:Y:S02]  /*1440*/  PRMT R9, R43, 0x8880, RZ ;  /* 0x000088802b097816 */ /* 0x000fe400000000ff */
[----:B------:R-:W-:Y:S02]  /*1450*/  LOP3.LUT R5, R5, R7, R6, 0x96, !PT ;  /* 0x0000000705057212 */ /* 0x000fe400078e9606 */
[----:B------:R-:W-:-:S02]  /*1460*/  PRMT R6, R36, 0x8880, RZ ;  /* 0x0000888024067816 */ /* 0x000fc400000000ff */
[----:B------:R-:W-:Y:S01]  /*1470*/  ISETP.GE.AND P2, PT, R9, RZ, PT ;  /* 0x000000ff0900720c */ /* 0x000fe20003f46270 */
[----:B------:R-:W-:Y:S01]  /*1480*/  IMAD.SHL.U32 R9, R36, 0x2, RZ ;  /* 0x0000000224097824 */ /* 0x000fe200078e00ff */
[----:B------:R-:W-:Y:S02]  /*1490*/  @!P1 LOP3.LUT R40, R40, 0x1b, RZ, 0x3c, !PT ;  /* 0x0000001b28289812 */ /* 0x000fe400078e3cff */
[----:B------:R-:W-:Y:S02]  /*14a0*/  ISETP.GE.AND P1, PT, R6, RZ, PT ;  /* 0x000000ff0600720c */ /* 0x000fe40003f26270 */
[C---:B------:R-:W-:Y:S01]  /*14b0*/  PRMT R7, R40.reuse, 0x8880, RZ ;  /* 0x0000888028077816 */ /* 0x040fe200000000ff */
[----:B------:R-:W-:Y:S01]  /*14c0*/  IMAD.SHL.U32 R14, R40, 0x2, RZ ;  /* 0x00000002280e7824 */ /* 0x000fe200078e00ff */
[----:B------:R-:W-:-:S03]  /*14d0*/  LOP3.LUT R32, R36, UR18, RZ, 0xc0, !PT ;  /* 0x0000001224207c12 */ /* 0x000fc6000f8ec0ff */
[----:B------:R-:W-:Y:S02]  /*14e0*/  IMAD.MOV.U32 R6, RZ, RZ, R7 ;  /* 0x000000ffff067224 */ /* 0x000fe400078e0007 */
[----:B------:R-:W-:-:S03]  /*14f0*/  @!P2 LOP3.LUT R42, R42, 0x1b, RZ, 0x3c, !PT ;  /* 0x0000001b2a2aa812 */ /* 0x000fc600078e3cff */
[----:B------:R-:W-:Y:S02]  /*1500*/  ISETP.GE.AND P0, PT, R6, RZ, PT ;  /* 0x000000ff0600720c */ /* 0x000fe40003f06270 */
[----:B------:R-:W-:Y:S01]  /*1510*/  @!P1 LOP3.LUT R9, R9, 0x1b, RZ, 0x3c, !PT ;  /* 0x0000001b09099812 */ /* 0x000fe200078e3cff */
[C---:B------:R-:W-:Y:S01]  /*1520*/  IMAD.SHL.U32 R39, R42.reuse, 0x2, RZ ;  /* 0x000000022a277824 */ /* 0x040fe200078e00ff */
[----:B------:R-:W-:Y:S02]  /*1530*/  PRMT R6, R42, 0x8880, RZ ;  /* 0x000088802a067816 */ /* 0x000fe400000000ff */
[C---:B------:R-:W-:Y:S01]  /*1540*/  PRMT R7, R9.reuse, 0x8880, RZ ;  /* 0x0000888009077816 */ /* 0x040fe200000000ff */
[----:B------:R-:W-:Y:S01]  /*1550*/  IMAD.SHL.U32 R33, R9, 0x2, RZ ;  /* 0x0000000209217824 */ /* 0x000fe200078e00ff */
[----:B------:R-:W-:Y:S01]  /*1560*/  ISETP.GE.AND P1, PT, R6, RZ, PT ;  /* 0x000000ff0600720c */ /* 0x000fe20003f26270 */
[----:B------:R-:W-:Y:S01]  /*1570*/  IMAD.SHL.U32 R6, R19, 0x2, RZ ;  /* 0x0000000213067824 */ /* 0x000fe200078e00ff */
[----:B------:R-:W-:-:S03]  /*1580*/  ISETP.GE.AND P2, PT, R7, RZ, PT ;  /* 0x000000ff0700720c */ /* 0x000fc60003f46270 */
[----:B------:R-:W-:Y:S02]  /*1590*/  @!P0 LOP3.LUT R14, R14, 0x1b, RZ, 0x3c, !PT ;  /* 0x0000001b0e0e8812 */ /* 0x000fe400078e3cff */
[----:B------:R-:W-:Y:S02]  /*15a0*/  PRMT R7, R6, 0x8880, RZ ;  /* 0x0000888006077816 */ /* 0x000fe400000000ff */
[----:B------:R-:W-:Y:S01]  /*15b0*/  LOP3.LUT R6, R41, UR16, RZ, 0xc0, !PT ;  /* 0x0000001029067c12 */ /* 0x000fe2000f8ec0ff */
[----:B------:R-:W-:Y:S01]  /*15c0*/  USHF.R.S32.HI UR16, URZ, 0x7, UR30 ;  /* 0x00000007ff107899 */ /* 0x000fe2000801141e */
[----:B------:R-:W-:Y:S01]  /*15d0*/  SHF.R.S32.HI R7, RZ, 0x7, R7 ;  /* 0x00000007ff077819 */ /* 0x000fe20000011407 */
[----:B------:R-:W-:Y:S01]  /*15e0*/  UPRMT UR30, UR19, 0x8880, URZ ;  /* 0x00008880131e7896 */ /* 0x000fe200080000ff */
[----:B------:R-:W-:Y:S01]  /*15f0*/  LOP3.LUT R12, R6, UR31, R47, 0x78, !PT ;  /* 0x0000001f060c7c12 */ /* 0x000fe2000f8e782f */
[----:B------:R-:W-:Y:S01]  /*1600*/  UIADD3 UR31, UPT, UPT, URZ, -UR27, URZ ;  /* 0x8000001bff1f7290 */ /* 0x000fe2000fffe0ff */
[----:B------:R-:W-:Y:S01]  /*1610*/  LOP3.LUT R6, R7, R40, RZ, 0xc0, !PT ;  /* 0x0000002807067212 */ /* 0x000fe200078ec0ff */
[----:B------:R-:W-:Y:S01]  /*1620*/  UPRMT UR19, UR15, 0x8880, URZ ;  /* 0x000088800f137896 */ /* 0x000fe200080000ff */
[----:B------:R-:W-:-:S02]  /*1630*/  LOP3.LUT R11, R11, R14, RZ, 0xc0, !PT ;  /* 0x0000000e0b0b7212 */ /* 0x000fc400078ec0ff */
[----:B------:R-:W-:Y:S01]  /*1640*/  @!P2 LOP3.LUT R33, R33, 0x1b, RZ, 0x3c, !PT ;  /* 0x0000001b2121a812 */ /* 0x000fe200078e3cff */
[----:B------:R-:W-:Y:S01]  /*1650*/  UMOV UR15, UR32 ;  /* 0x00000020000f7c82 */ /* 0x000fe20008000000 */
[----:B------:R-:W-:Y:S01]  /*1660*/  LOP3.LUT R5, R11, R6, R5, 0x96, !PT ;  /* 0x000000060b057212 */ /* 0x000fe200078e9605 */
[----:B------:R-:W-:Y:S01]  /*1670*/  USHF.R.S32.HI UR15, URZ, 0x7, UR15 ;  /* 0x00000007ff0f7899 */ /* 0x000fe2000801140f */
[----:B------:R-:W-:Y:S01]  /*1680*/  LOP3.LUT R7, R45, UR29, RZ, 0xc0, !PT ;  /* 0x0000001d2d077c12 */ /* 0x000fe2000f8ec0ff */
[----:B------:R-:W-:Y:S01]  /*1690*/  UMOV UR29, UR34 ;  /* 0x00000022001d7c82 */ /* 0x000fe20008000000 */
[----:B------:R-:W-:Y:S01]  /*16a0*/  LOP3.LUT R13, R46, UR16, RZ, 0xc0, !PT ;  /* 0x000000102e0d7c12 */ /* 0x000fe2000f8ec0ff */
[----:B------:R-:W-:Y:S01]  /*16b0*/  USHF.R.S32.HI UR29, URZ, 0x7, UR29 ;  /* 0x00000007ff1d7899 */ /* 0x000fe2000801141d */
[----:B------:R-:W-:Y:S01]  /*16c0*/  PRMT R6, R33, 0x8880, RZ ;  /* 0x0000888021067816 */ /* 0x000fe200000000ff */
[----:B------:R-:W-:Y:S01]  /*16d0*/  USHF.L.U32 UR16, UR6, 0x3, URZ ;  /* 0x0000000306107899 */ /* 0x000fe200080006ff */
[----:B------:R-:W-:-:S02]  /*16e0*/  @!P1 LOP3.LUT R39, R39, 0x1b, RZ, 0x3c, !PT ;  /* 0x0000001b27279812 */ /* 0x000fc400078e3cff */
[----:B------:R-:W-:Y:S01]  /*16f0*/  LOP3.LUT R7, R13, R7, R12, 0x96, !PT ;  /* 0x000000070d077212 */ /* 0x000fe200078e960c */
[----:B------:R-:W-:Y:S01]  /*1700*/  UPRMT UR27, UR16, 0x8880, URZ ;  /* 0x00008880101b7896 */ /* 0x000fe200080000ff */
[----:B------:R-:W-:Y:S01]  /*1710*/  ISETP.GE.AND P1, PT, R6, RZ, PT ;  /* 0x000000ff0600720c */ /* 0x000fe20003f26270 */
[C---:B------:R-:W-:Y:S01]  /*1720*/  IMAD.SHL.U32 R38, R39.reuse, 0x2, RZ ;  /* 0x0000000227267824 */ /* 0x040fe200078e00ff */
[----:B------:R-:W-:Y:S01]  /*1730*/  PRMT R12, R39, 0x8880, RZ ;  /* 0x00008880270c7816 */ /* 0x000fe200000000ff */
[----:B------:R-:W-:Y:S01]  /*1740*/  UMOV UR16, UR30 ;  /* 0x0000001e00107c82 */ /* 0x000fe20008000000 */
[----:B------:R-:W-:Y:S01]  /*1750*/  ISETP.GE.AND P2, PT, R17, RZ, PT ;  /* 0x000000ff1100720c */ /* 0x000fe20003f46270 */
[----:B------:R-:W-:Y:S01]  /*1760*/  USHF.R.S32.HI UR16, URZ, 0x7, UR16 ;  /* 0x00000007ff107899 */ /* 0x000fe20008011410 */
[----:B------:R-:W-:Y:S01]  /*1770*/  ISETP.GE.AND P0, PT, R12, RZ, PT ;  /* 0x000000ff0c00720c */ /* 0x000fe20003f06270 */
[----:B------:R-:W-:Y:S01]  /*1780*/  IMAD.SHL.U32 R12, R33, 0x2, RZ ;  /* 0x00000002210c7824 */ /* 0x000fe200078e00ff */
[----:B------:R-:W-:Y:S01]  /*1790*/  LOP3.LUT R6, R43, UR29, RZ, 0xc0, !PT ;  /* 0x0000001d2b067c12 */ /* 0x000fe2000f8ec0ff */
[----:B------:R-:W-:Y:S01]  /*17a0*/  USHF.R.U32.HI UR29, URZ, 0x7, UR12 ;  /* 0x00000007ff1d7899 */ /* 0x000fe2000801160c */
[----:B------:R-:W-:Y:S01]  /*17b0*/  LOP3.LUT R11, R42, UR28, RZ, 0xc0, !PT ;  /* 0x0000001c2a0b7c12 */ /* 0x000fe2000f8ec0ff */
[----:B------:R-:W-:Y:S01]  /*17c0*/  UPRMT UR28, UR31, 0x7710, URZ ;  /* 0x000077101f1c7896 */ /* 0x000fe200080000ff */
[----:B------:R-:W-:Y:S01]  /*17d0*/  LOP3.LUT R16, R34, UR16, RZ, 0xc0, !PT ;  /* 0x0000001022107c12 */ /* 0x000fe2000f8ec0ff */
[----:B------:R-:W-:Y:S01]  /*17e0*/  USHF.R.S32.HI UR16, URZ, 0x7, UR27 ;  /* 0x00000007ff107899 */ /* 0x000fe2000801141b */
[----:B------:R-:W-:Y:S01]  /*17f0*/  @!P1 LOP3.LUT R12, R12, 0x1b, RZ, 0x3c, !PT ;  /* 0x0000001b0c0c9812 */ /* 0x000fe200078e3cff */
[----:B------:R-:W-:Y:S01]  /*1800*/  USHF.R.U32.HI UR27, URZ, 0x7, UR10 ;  /* 0x00000007ff1b7899 */ /* 0x000fe2000801160a */
[----:B------:R-:W-:-:S02]  /*1810*/  LOP3.LUT R6, R11, R6, R7, 0x96, !PT ;  /* 0x000000060b067212 */ /* 0x000fc400078e9607 */
[----:B------:R-:W-:Y:S02]  /*1820*/  PRMT R7, R12, 0x8880, RZ ;  /* 0x000088800c077816 */ /* 0x000fe400000000ff */
[----:B------:R-:W-:Y:S02]  /*1830*/  @!P0 LOP3.LUT R38, R38, 0x1b, RZ, 0x3c, !PT ;  /* 0x0000001b26268812 */ /* 0x000fe400078e3cff */
[----:B------:R-:W-:Y:S02]  /*1840*/  ISETP.GE.AND P1, PT, R7, RZ, PT ;  /* 0x000000ff0700720c */ /* 0x000fe40003f26270 */
[----:B------:R-:W-:Y:S02]  /*1850*/  @!P2 LOP3.LUT R35, R35, 0x1b, RZ, 0x3c, !PT ;  /* 0x0000001b2323a812 */ /* 0x000fe400078e3cff */
[----:B------:R-:W-:Y:S01]  /*1860*/  LOP3.LUT R7, R39, UR15, RZ, 0xc0, !PT ;  /* 0x0000000f27077c12 */ /* 0x000fe2000f8ec0ff */
[----:B------:R-:W-:Y:S01]  /*1870*/  USHF.R.S32.HI UR15, URZ, 0x7, UR19 ;  /* 0x00000007ff0f7899 */ /* 0x000fe20008011413 */
[----:B------:R-:W-:-:S02]  /*1880*/  LOP3.LUT R11, R38, UR37, RZ, 0xc0, !PT ;  /* 0x00000025260b7c12 */ /* 0x000fc4000f8ec0ff */
[----:B------:R-:W-:Y:S02]  /*1890*/  PRMT R13, R35, 0x8880, RZ ;  /* 0x00008880230d7816 */ /* 0x000fe400000000ff */
[----:B------:R-:W-:Y:S02]  /*18a0*/  LOP3.LUT R6, R11, R7, R6, 0x96, !PT ;  /* 0x000000070b067212 */ /* 0x000fe400078e9606 */
[----:B------:R-:W-:Y:S01]  /*18b0*/  LOP3.LUT R7, R16, UR28, R15, 0x78, !PT ;  /* 0x0000001c10077c12 */ /* 0x000fe2000f8e780f */
[C---:B------:R-:W-:Y:S01]  /*18c0*/  IMAD.SHL.U32 R16, R12.reuse, 0x2, RZ ;  /* 0x000000020c107824 */ /* 0x040fe200078e00ff */
[----:B------:R-:W-:Y:S01]  /*18d0*/  LOP3.LUT R11, R9, UR17, RZ, 0xc0, !PT ;  /* 0x00000011090b7c12 */ /* 0x000fe2000f8ec0ff */
[----:B------:R-:W-:Y:S01]  /*18e0*/  USHF.L.U32 UR17, UR7, 0x6, URZ ;  /* 0x0000000607117899 */ /* 0x000fe200080006ff */
[----:B------:R-:W-:Y:S01]  /*18f0*/  ISETP.GE.AND P0, PT, R13, RZ, PT ;  /* 0x000000ff0d00720c */ /* 0x000fe20003f06270 */
[----:B------:R-:W-:Y:S01]  /*1900*/  USHF.R.U32.HI UR28, URZ, 0x7, UR11 ;  /* 0x00000007ff1c7899 */ /* 0x000fe2000801160b */
[----:B------:R-:W-:Y:S01]  /*1910*/  LOP3.LUT R7, R11, R32, R7, 0x96, !PT ;  /* 0x000000200b077212 */ /* 0x000fe200078e9607 */
[----:B------:R-:W-:Y:S01]  /*1920*/  UPRMT UR18, UR17, 0x8880, URZ ;  /* 0x0000888011127896 */ /* 0x000fe200080000ff */
[----:B------:R-:W-:Y:S01]  /*1930*/  LOP3.LUT R32, R33, UR16, RZ, 0xc0, !PT ;  /* 0x0000001021207c12 */ /* 0x000fe2000f8ec0ff */
[----:B------:R-:W-:Y:S01]  /*1940*/  USHF.R.U32.HI UR16, URZ, 0x7, UR6 ;  /* 0x00000007ff107899 */ /* 0x000fe20008011606 */
[----:B------:R-:W-:Y:S01]  /*1950*/  LOP3.LUT R11, R12, UR15, RZ, 0xc0, !PT ;  /* 0x0000000f0c0b7c12 */ /* 0x000fe2000f8ec0ff */
[----:B------:R-:W-:Y:S01]  /*1960*/  USHF.L.U32 UR15, UR6, 0x1, URZ ;  /* 0x00000001060f7899 */ /* 0x000fe200080006ff */
[----:B------:R-:W-:Y:S01]  /*1970*/  @!P1 LOP3.LUT R16, R16, 0x1b, RZ, 0x3c, !PT ;  /* 0x0000001b10109812 */ /* 0x000fe200078e3cff */
[----:B------:R-:W-:Y:S01]  /*1980*/  ULOP3.LUT UR17, UR7, 0x1, URZ, 0xc0, !UPT ;  /* 0x0000000107117892 */ /* 0x000fe2000f8ec0ff */
[----:B------:R-:W-:Y:S01]  /*1990*/  LOP3.LUT R11, R11, R32, R7, 0x96, !PT ;  /* 0x000000200b0b7212 */ /* 0x000fe200078e9607 */
[----:B------:R-:W-:Y:S01]  /*19a0*/  IMAD.SHL.U32 R32, R35, 0x2, RZ ;  /* 0x0000000223207824 */ /* 0x000fe200078e00ff */
[----:B------:R-:W-:Y:S01]  /*19b0*/  PRMT R7, R16, 0x8880, RZ ;  /* 0x0000888010077816 */ /* 0x000fe200000000ff */
[----:B------:R-:W-:Y:S01]  /*19c0*/  UPRMT UR15, UR15, 0x8880, URZ ;  /* 0x000088800f0f7896 */ /* 0x000fe200080000ff */
[----:B------:R-:W-:Y:S01]  /*19d0*/  LOP3.LUT P2, RZ, R29, 0x1, RZ, 0xc0, !PT ;  /* 0x000000011dff7812 */ /* 0x000fe2000784c0ff */
[----:B------:R-:W-:Y:S01]  /*19e0*/  UIADD3 UR19, UPT, UPT, URZ, -UR17, URZ ;  /* 0x80000011ff137290 */ /* 0x000fe2000fffe0ff */
[----:B------:R-:W-:Y:S01]  /*19f0*/  @!P0 LOP3.LUT R32, R32, 0x1b, RZ, 0x3c, !PT ;  /* 0x0000001b20208812 */ /* 0x000fe200078e3cff */
[----:B------:R-:W-:Y:S01]  /*1a00*/  UPRMT UR15, UR15, 0x7710, URZ ;  /* 0x000077100f0f7896 */ /* 0x000fe200080000ff */
[----:B------:R-:W-:Y:S01]  /*1a10*/  ISETP.GE.AND P0, PT, R7, RZ, PT ;  /* 0x000000ff0700720c */ /* 0x000fe20003f06270 */
[----:B------:R-:W-:Y:S01]  /*1a20*/  UMOV UR17, UR18 ;  /* 0x0000001200117c82 */ /* 0x000fe20008000000 */
[C---:B------:R-:W-:Y:S01]  /*1a30*/  PRMT R7, R32.reuse, 0x8880, RZ ;  /* 0x0000888020077816 */ /* 0x040fe200000000ff */
[----:B------:R-:W-:Y:S01]  /*1a40*/  USHF.R.U32.HI UR15, URZ, 0x7, UR15 ;  /* 0x00000007ff0f7899 */ /* 0x000fe2000801160f */
[----:B------:R-:W-:Y:S01]  /*1a50*/  IMAD.SHL.U32 R31, R32, 0x2, RZ ;  /* 0x00000002201f7824 */ /* 0x000fe200078e00ff */
[----:B------:R-:W-:Y:S01]  /*1a60*/  USHF.R.S32.HI UR17, URZ, 0x7, UR17 ;  /* 0x00000007ff117899 */ /* 0x000fe20008011411 */
[----:B------:R-:W-:Y:S01]  /*1a70*/  ISETP.GE.AND P1, PT, R7, RZ, PT ;  /* 0x000000ff0700720c */ /* 0x000fe20003f26270 */
[C---:B------:R-:W-:Y:S01]  /*1a80*/  IMAD.SHL.U32 R7, R16.reuse, 0x2, RZ ;  /* 0x0000000210077824 */ /* 0x040fe200078e00ff */
[----:B------:R-:W-:Y:S01]  /*1a90*/  UPRMT UR18, UR19, 0x7710, URZ ;  /* 0x0000771013127896 */ /* 0x000fe200080000ff */
[----:B------:R-:W-:Y:S01]  /*1aa0*/  LOP3.LUT R50, R16, UR15, RZ, 0xc0, !PT ;  /* 0x0000000f10327c12 */ /* 0x000fe2000f8ec0ff */
[----:B------:R-:W-:-:S03]  /*1ab0*/  USHF.L.U32 UR15, UR7, 0x4, URZ ;  /* 0x00000004070f7899 */ /* 0x000fc600080006ff */
[----:B------:R-:W-:Y:S01]  /*1ac0*/  @!P0 LOP3.LUT R7, R7, 0x1b, RZ, 0x3c, !PT ;  /* 0x0000001b07078812 */ /* 0x000fe200078e3cff */
[----:B------:R-:W-:-:S03]  /*1ad0*/  UPRMT UR15, UR15, 0x8880, URZ ;  /* 0x000088800f0f7896 */ /* 0x000fc600080000ff */
[----:B------:R-:W-:Y:S01]  /*1ae0*/  LOP3.LUT R13, R7, UR16, RZ, 0xc0, !PT ;  /* 0x00000010070d7c12 */ /* 0x000fe2000f8ec0ff */
[----:B------:R-:W-:Y:S01]  /*1af0*/  USHF.L.U32 UR16, UR7, 0x5, URZ ;  /* 0x0000000507107899 */ /* 0x000fe200080006ff */
[----:B------:R-:W-:Y:S01]  /*1b00*/  @!P1 LOP3.LUT R31, R31, 0x1b, RZ, 0x3c, !PT ;  /* 0x0000001b1f1f9812 */ /* 0x000fe200078e3cff */
[----:B------:R-:W-:Y:S01]  /*1b10*/  USHF.R.S32.HI UR15, URZ, 0x7, UR15 ;  /* 0x00000007ff0f7899 */ /* 0x000fe2000801140f */
[----:B------:R-:W-:Y:S01]  /*1b20*/  LOP3.LUT R50, R13, R50, R11, 0x96, !PT ;  /* 0x000000320d327212 */ /* 0x000fe200078e960b */
[----:B------:R-:W-:Y:S01]  /*1b30*/  UPRMT UR16, UR16, 0x8880, URZ ;  /* 0x0000888010107896 */ /* 0x000fe200080000ff */
[----:B------:R-:W-:Y:S02]  /*1b40*/  LOP3.LUT P1, RZ, R3, 0x10, RZ, 0xc0, !PT ;  /* 0x0000001003ff7812 */ /* 0x000fe4000782c0ff */
[----:B------:R-:W-:Y:S01]  /*1b50*/  LOP3.LUT R50, R50, R6, R5, 0x96, !PT ;  /* 0x0000000632327212 */ /* 0x000fe200078e9605 */
[----:B------:R-:W-:Y:S01]  /*1b60*/  USHF.R.S32.HI UR16, URZ, 0x7, UR16 ;  /* 0x00000007ff107899 */ /* 0x000fe20008011410 */
[----:B------:R-:W-:-:S02]  /*1b70*/  PRMT R5, R31, 0x8880, RZ ;  /* 0x000088801f057816 */ /* 0x000fc400000000ff */
[----:B------:R-:W-:Y:S01]  /*1b80*/  LOP3.LUT R6, R35, UR17, RZ, 0xc0, !PT ;  /* 0x0000001123067c12 */ /* 0x000fe2000f8ec0ff */
[----:B------:R-:W-:Y:S01]  /*1b90*/  USHF.L.U32 UR17, UR8, 0x6, URZ ;  /* 0x0000000608117899 */ /* 0x000fe200080006ff */
[----:B------:R-:W-:Y:S02]  /*1ba0*/  ISETP.GE.AND P0, PT, R5, RZ, PT ;  /* 0x000000ff0500720c */ /* 0x000fe40003f06270 */
[----:B------:R-:W-:Y:S01]  /*1bb0*/  LOP3.LUT R6, R6, UR18, R17, 0x78, !PT ;  /* 0x0000001206067c12 */ /* 0x000fe2000f8e7811 */
[----:B------:R-:W-:Y:S01]  /*1bc0*/  UPRMT UR18, UR17, 0x8880, URZ ;  /* 0x0000888011127896 */ /* 0x000fe200080000ff */
[----:B------:R-:W-:Y:S01]  /*1bd0*/  LOP3.LUT R5, R32, UR16, RZ, 0xc0, !PT ;  /* 0x0000001020057c12 */ /* 0x000fe2000f8ec0ff */
[----:B------:R-:W-:Y:S01]  /*1be0*/  USHF.L.U32 UR16, UR7, 0x3, URZ ;  /* 0x0000000307107899 */ /* 0x000fe200080006ff */
[----:B------:R-:W-:Y:S01]  /*1bf0*/  LOP3.LUT R11, R31, UR15, RZ, 0xc0, !PT ;  /* 0x0000000f1f0b7c12 */ /* 0x000fe2000f8ec0ff */
[----:B------:R-:W-:Y:S02]  /*1c00*/  USHF.L.U32 UR15, UR7, 0x2, URZ ;  /* 0x00000002070f7899 */ /* 0x000fe400080006ff */
[----:B------:R-:W-:Y:S01]  /*1c10*/  UPRMT UR16, UR16, 0x8880, URZ ;  /* 0x0000888010107896 */ /* 0x000fe200080000ff */
[----:B------:R-:W-:Y:S01]  /*1c20*/  LOP3.LUT R5, R11, R5, R6, 0x96, !PT ;  /* 0x000000050b057212 */ /* 0x000fe200078e9606 */
[----:B------:R-:W-:Y:S01]  /*1c30*/  IMAD.SHL.U32 R6, R31, 0x2, RZ ;  /* 0x000000021f067824 */ /* 0x000fe200078e00ff */
[----:B------:R-:W-:-:S02]  /*1c40*/  UPRMT UR15, UR15, 0x8880, URZ ;  /* 0x000088800f0f7896 */ /* 0x000fc400080000ff */
[----:B------:R-:W-:Y:S02]  /*1c50*/  USHF.R.S32.HI UR16, URZ, 0x7, UR16 ;  /* 0x00000007ff107899 */ /* 0x000fe40008011410 */
[----:B------:R-:W-:Y:S01]  /*1c60*/  @!P0 LOP3.LUT R6, R6, 0x1b, RZ, 0x3c, !PT ;  /* 0x0000001b06068812 */ /* 0x000fe200078e3cff */
[----:B------:R-:W-:Y:S02]  /*1c70*/  UPRMT UR15, UR15, 0x7710, URZ ;  /* 0x000077100f0f7896 */ /* 0x000fe400080000ff */
[----:B------:R-:W-:Y:S01]  /*1c80*/  ULOP3.LUT UR17, UR8, 0x1, URZ, 0xc0, !UPT ;  /* 0x0000000108117892 */ /* 0x000fe2000f8ec0ff */
[C---:B------:R-:W-:Y:S01]  /*1c90*/  PRMT R11, R6.reuse, 0x8880, RZ ;  /* 0x00008880060b7816 */ /* 0x040fe200000000ff */
[C---:B------:R-:W-:Y:S01]  /*1ca0*/  IMAD.SHL.U32 R13, R6.reuse, 0x2, RZ ;  /* 0x00000002060d7824 */ /* 0x040fe200078e00ff */
[----:B------:R-:W-:Y:S01]  /*1cb0*/  USHF.R.U32.HI UR15, URZ, 0x7, UR15 ;  /* 0x00000007ff0f7899 */ /* 0x000fe2000801160f */
[----:B------:R-:W-:Y:S01]  /*1cc0*/  LOP3.LUT R52, R6, UR16, RZ, 0xc0, !PT ;  /* 0x0000001006347c12 */ /* 0x000fe2000f8ec0ff */
[----:B------:R-:W-:Y:S01]  /*1cd0*/  USHF.R.U32.HI UR16, URZ, 0x7, UR7 ;  /* 0x00000007ff107899 */ /* 0x000fe20008011607 */
[----:B------:R-:W-:Y:S01]  /*1ce0*/  ISETP.GE.AND P0, PT, R11, RZ, PT ;  /* 0x000000ff0b00720c */ /* 0x000fe20003f06270 */
[----:B------:R-:W-:-:S03]  /*1cf0*/  UIADD3 UR19, UPT, UPT, URZ, -UR17, URZ ;  /* 0x80000011ff137290 */ /* 0x000fc6000fffe0ff */
[----:B------:R-:W-:Y:S01]  /*1d00*/  UMOV UR17, UR18 ;  /* 0x0000001200117c82 */ /* 0x000fe20008000000 */
[----:B------:R-:W-:Y:S02]  /*1d10*/  UPRMT UR18, UR19, 0x7710, URZ ;  /* 0x0000771013127896 */ /* 0x000fe400080000ff */
[----:B------:R-:W-:-:S06]  /*1d20*/  USHF.R.S32.HI UR17, URZ, 0x7, UR17 ;  /* 0x00000007ff117899 */ /* 0x000fcc0008011411 */
[----:B------:R-:W-:-:S04]  /*1d30*/  @!P0 LOP3.LUT R13, R13, 0x1b, RZ, 0x3c, !PT ;  /* 0x0000001b0d0d8812 */ /* 0x000fc800078e3cff */
[----:B------:R-:W-:Y:S01]  /*1d40*/  LOP3.LUT R51, R13, UR15, RZ, 0xc0, !PT ;  /* 0x0000000f0d337c12 */ /* 0x000fe2000f8ec0ff */
[----:B------:R-:W-:-:S03]  /*1d50*/  USHF.L.U32 UR15, UR7, 0x1, URZ ;  /* 0x00000001070f7899 */ /* 0x000fc600080006ff */
[----:B------:R-:W-:Y:S01]  /*1d60*/  LOP3.LUT R51, R51, R52, R5, 0x96, !PT ;  /* 0x0000003433337212 */ /* 0x000fe200078e9605 */
[----:B------:R-:W-:Y:S01]  /*1d70*/  UPRMT UR15, UR15, 0x8880, URZ ;  /* 0x000088800f0f7896 */ /* 0x000fe200080000ff */
[----:B------:R-:W-:-:S03]  /*1d80*/  PRMT R5, R13, 0x8880, RZ ;  /* 0x000088800d057816 */ /* 0x000fc600000000ff */
[----:B------:R-:W-:Y:S01]  /*1d90*/  UPRMT UR15, UR15, 0x7710, URZ ;  /* 0x000077100f0f7896 */ /* 0x000fe200080000ff */
[----:B------:R-:W-:Y:S01]  /*1da0*/  ISETP.GE.AND P0, PT, R5, RZ, PT ;  /* 0x000000ff0500720c */ /* 0x000fe20003f06270 */
[----:B------:R-:W-:Y:S02]  /*1db0*/  IMAD.SHL.U32 R5, R13, 0x2, RZ ;  /* 0x000000020d057824 */ /* 0x000fe400078e00ff */
[----:B------:R-:W-:-:S10]  /*1dc0*/  USHF.R.U32.HI UR15, URZ, 0x7, UR15 ;  /* 0x00000007ff0f7899 */ /* 0x000fd4000801160f */
[----:B------:R-:W-:-:S04]  /*1dd0*/  @!P0 LOP3.LUT R5, R5, 0x1b, RZ, 0x3c, !PT ;  /* 0x0000001b05058812 */ /* 0x000fc800078e3cff */
[C---:B------:R-:W-:Y:S02]  /*1de0*/  PRMT R11, R5.reuse, 0x8880, RZ ;  /* 0x00008880050b7816 */ /* 0x040fe400000000ff */
[----:B------:R-:W-:Y:S01]  /*1df0*/  LOP3.LUT R52, R5, UR15, RZ, 0xc0, !PT ;  /* 0x0000000f05347c12 */ /* 0x000fe2000f8ec0ff */
[----:B------:R-:W-:Y:S01]  /*1e00*/  USHF.L.U32 UR15, UR8, 0x4, URZ ;  /* 0x00000004080f7899 */ /* 0x000fe200080006ff */
[----:B------:R-:W-:Y:S01]  /*1e10*/  ISETP.GE.AND P0, PT, R11, RZ, PT ;  /* 0x000000ff0b00720c */ /* 0x000fe20003f06270 */
[----:B------:R-:W-:Y:S02]  /*1e20*/  IMAD.SHL.U32 R11, R5, 0x2, RZ ;  /* 0x00000002050b7824 */ /* 0x000fe400078e00ff */
[----:B------:R-:W-:-:S04]  /*1e30*/  UPRMT UR15, UR15, 0x8880, URZ ;  /* 0x000088800f0f7896 */ /* 0x000fc800080000ff */
[----:B------:R-:W-:-:S06]  /*1e40*/  USHF.R.S32.HI UR15, URZ, 0x7, UR15 ;  /* 0x00000007ff0f7899 */ /* 0x000fcc000801140f */
[----:B------:R-:W-:Y:S02]  /*1e50*/  @!P0 LOP3.LUT R11, R11, 0x1b, RZ, 0x3c, !PT ;  /* 0x0000001b0b0b8812 */ /* 0x000fe400078e3cff */
[----:B------:R-:W-:Y:S02]  /*1e60*/  LOP3.LUT P0, RZ, R3, 0x20, RZ, 0xc0, !PT ;  /* 0x0000002003ff7812 */ /* 0x000fe4000780c0ff */
[----:B------:R-:W-:Y:S01]  /*1e70*/  LOP3.LUT R53, R11, UR16, RZ, 0xc0, !PT ;  /* 0x000000100b357c12 */ /* 0x000fe2000f8ec0ff */
[----:B------:R-:W-:-:S03]  /*1e80*/  USHF.L.U32 UR16, UR8, 0x5, URZ ;  /* 0x0000000508107899 */ /* 0x000fc600080006ff */
[----:B------:R-:W-:Y:S01]  /*1e90*/  LOP3.LUT R51, R53, R52, R51, 0x96, !PT ;  /* 0x0000003435337212 */ /* 0x000fe200078e9633 */
[----:B------:R-:W-:Y:S01]  /*1ea0*/  IMAD.SHL.U32 R52, R20, 0x20, RZ ;  /* 0x0000002014347824 */ /* 0x000fe200078e00ff */
[----:B------:R-:W-:Y:S02]  /*1eb0*/  UPRMT UR16, UR16, 0x8880, URZ ;  /* 0x0000888010107896 */ /* 0x000fe400080000ff */
[----:B------:R-:W-:Y:S01]  /*1ec0*/  LOP3.LUT R53, R50, R51, RZ, 0x3c, !PT ;  /* 0x0000003332357212 */ /* 0x000fe200078e3cff */
[----:B------:R-:W-:Y:S01]  /*1ed0*/  IMAD.SHL.U32 R50, R20, 0x40, RZ ;  /* 0x0000004014327824 */ /* 0x000fe200078e00ff */
[----:B------:R-:W-:-:S03]  /*1ee0*/  USHF.R.S32.HI UR16, URZ, 0x7, UR16 ;  /* 0x00000007ff107899 */ /* 0x000fc60008011410 */
[----:B------:R0:W-:Y:S01]  /*1ef0*/  STL.U8 [UR14+-0x8], R53 ;  /* 0xfffff835ff007987 */ /* 0x0001e2000810000e */
[----:B------:R-:W-:Y:S02]  /*1f00*/  PRMT R51, R50, 0x8880, RZ ;  /* 0x0000888032337816 */ /* 0x000fe400000000ff */
[----:B------:R-:W-:Y:S02]  /*1f10*/  LOP3.LUT R50, R20, 0x1, RZ, 0xc0, !PT ;  /* 0x0000000114327812 */ /* 0x000fe400078ec0ff */
[----:B------:R-:W-:-:S03]  /*1f20*/  SHF.R.S32.HI R51, RZ, 0x7, R51 ;  /* 0x00000007ff337819 */ /* 0x000fc60000011433 */
[----:B------:R-:W-:Y:S01]  /*1f30*/  IMAD.MOV R50, RZ, RZ, -R50 ;  /* 0x000000ffff327224 */ /* 0x000fe200078e0a32 */
[----:B------:R-:W-:Y:S02]  /*1f40*/  LOP3.LUT R51, R51, R48, RZ, 0xc0, !PT ;  /* 0x0000003033337212 */ /* 0x000fe400078ec0ff */
[----:B0-----:R-:W-:Y:S02]  /*1f50*/  PRMT R53, R52, 0x8880, RZ ;  /* 0x0000888034357816 */ /* 0x001fe400000000ff */
[----:B------:R-:W-:-:S04]  /*1f60*/  PRMT R50, R50, 0x7710, RZ ;  /* 0x0000771032327816 */ /* 0x000fc800000000ff */
[----:B------:R-:W-:Y:S01]  /*1f70*/  LOP3.LUT R50, R51, R50, R4, 0x78, !PT ;  /* 0x0000003233327212 */ /* 0x000fe200078e7804 */
[----:B------:R-:W-:-:S05]  /*1f80*/  IMAD.SHL.U32 R51, R20, 0x10, RZ ;  /* 0x0000001014337824 */ /* 0x000fca00078e00ff */
[----:B------:R-:W-:Y:S01]  /*1f90*/  PRMT R52, R51, 0x8880, RZ ;  /* 0x0000888033347816 */ /* 0x000fe200000000ff */
[----:B------:R-:W-:Y:S01]  /*1fa0*/  IMAD.MOV.U32 R51, RZ, RZ, R53 ;  /* 0x000000ffff337224 */ /* 0x000fe200078e0035 */
[----:B------:R-:W-:Y:S02]  /*1fb0*/  SHF.R.U32.HI R53, RZ, 0x7, R20 ;  /* 0x00000007ff357819 */ /* 0x000fe40000011614 */
[----:B------:R-:W-:Y:S02]  /*1fc0*/  SHF.R.S32.HI R52, RZ, 0x7, R52 ;  /* 0x00000007ff347819 */ /* 0x000fe40000011434 */
[----:B------:R-:W-:Y:S02]  /*1fd0*/  SHF.R.S32.HI R51, RZ, 0x7, R51 ;  /* 0x00000007ff337819 */ /* 0x000fe40000011433 */
[----:B------:R-:W-:Y:S02]  /*1fe0*/  LOP3.LUT R52, R52, R37, RZ, 0xc0, !PT ;  /* 0x0000002534347212 */ /* 0x000fe400078ec0ff */
[----:B------:R-:W-:-:S02]  /*1ff0*/  LOP3.LUT R51, R51, R49, RZ, 0xc0, !PT ;  /* 0x0000003133337212 */ /* 0x000fc400078ec0ff */
[----:B------:R-:W-:Y:S02]  /*2000*/  LOP3.LUT R53, R53, R14, RZ, 0xc0, !PT ;  /* 0x0000000e35357212 */ /* 0x000fe400078ec0ff */
[----:B------:R-:W-:Y:S02]  /*2010*/  LOP3.LUT R50, R52, R51, R50, 0x96, !PT ;  /* 0x0000003334327212 */ /* 0x000fe400078e9632 */
[----:B------:R-:W-:Y:S02]  /*2020*/  SEL R51, R44, RZ, P1 ;  /* 0x000000ff2c337207 */ /* 0x000fe40000800000 */
[----:B------:R-:W-:Y:S02]  /*2030*/  SEL R52, R10, RZ, P0 ;  /* 0x000000ff0a347207 */ /* 0x000fe40000000000 */
[----:B------:R-:W-:Y:S02]  /*2040*/  LOP3.LUT P0, RZ, R8, 0x4, RZ, 0xc0, !PT ;  /* 0x0000000408ff7812 */ /* 0x000fe4000780c0ff */
[----:B------:R-:W-:Y:S01]  /*2050*/  LOP3.LUT R50, R52, R51, R50, 0x96, !PT ;  /* 0x0000003334327212 */ /* 0x000fe200078e9632 */
[----:B------:R-:W-:Y:S01]  /*2060*/  IMAD.SHL.U32 R51, R20, 0x2, RZ ;  /* 0x0000000214337824 */ /* 0x000fe200078e00ff */
[----:B------:R-:W-:-:S04]  /*2070*/  LOP3.LUT P1, RZ, R28, 0x4, RZ, 0xc0, !PT ;  /* 0x000000041cff7812 */ /* 0x000fc8000782c0ff */
[----:B------:R-:W-:-:S04]  /*2080*/  PRMT R51, R51, 0x8880, RZ ;  /* 0x0000888033337816 */ /* 0x000fc800000000ff */
[----:B------:R-:W-:-:S04]  /*2090*/  SHF.R.S32.HI R51, RZ, 0x7, R51 ;  /* 0x00000007ff337819 */ /* 0x000fc80000011433 */
[----:B------:R-:W-:-:S04]  /*20a0*/  LOP3.LUT R51, R51, R40, RZ, 0xc0, !PT ;  /* 0x0000002833337212 */ /* 0x000fc800078ec0ff */
[----:B------:R-:W-:Y:S01]  /*20b0*/  LOP3.LUT R50, R53, R51, R50, 0x96, !PT ;  /* 0x0000003335327212 */ /* 0x000fe200078e9632 */
[----:B------:R-:W-:-:S05]  /*20c0*/  IMAD.SHL.U32 R51, R21, 0x40, RZ ;  /* 0x0000004015337824 */ /* 0x000fca00078e00ff */
[----:B------:R-:W-:Y:S02]  /*20d0*/  PRMT R52, R51, 0x8880, RZ ;  /* 0x0000888033347816 */ /* 0x000fe400000000ff */
[----:B------:R-:W-:Y:S02]  /*20e0*/  LOP3.LUT R51, R21, 0x1, RZ, 0xc0, !PT ;  /* 0x0000000115337812 */ /* 0x000fe400078ec0ff */
[----:B------:R-:W-:-:S03]  /*20f0*/  SHF.R.S32.HI R52, RZ, 0x7, R52 ;  /* 0x00000007ff347819 */ /* 0x000fc60000011434 */
[----:B------:R-:W-:Y:S01]  /*2100*/  IMAD.MOV R51, RZ, RZ, -R51 ;  /* 0x000000ffff337224 */ /* 0x000fe200078e0a33 */
[----:B------:R-:W-:-:S04]  /*2110*/  LOP3.LUT R52, R52, R41, RZ, 0xc0, !PT ;  /* 0x0000002934347212 */ /* 0x000fc800078ec0ff */
[----:B------:R-:W-:-:S04]  /*2120*/  PRMT R51, R51, 0x7710, RZ ;  /* 0x0000771033337816 */ /* 0x000fc800000000ff */
[----:B------:R-:W-:Y:S01]  /*2130*/  LOP3.LUT R51, R52, R51, R47, 0x78, !PT ;  /* 0x0000003334337212 */ /* 0x000fe200078e782f */
[----:B------:R-:W-:-:S05]  /*2140*/  IMAD.SHL.U32 R52, R21, 0x10, RZ ;  /* 0x0000001015347824 */ /* 0x000fca00078e00ff */
[----:B------:R-:W-:Y:S02]  /*2150*/  PRMT R53, R52, 0x8880, RZ ;  /* 0x0000888034357816 */ /* 0x000fe400000000ff */
[----:B------:R-:W-:Y:S02]  /*2160*/  SEL R52, R45, RZ, P0 ;  /* 0x000000ff2d347207 */ /* 0x000fe40000000000 */
[----:B------:R-:W-:Y:S02]  /*2170*/  SHF.R.S32.HI R53, RZ, 0x7, R53 ;  /* 0x00000007ff357819 */ /* 0x000fe40000011435 */
[----:B------:R-:W-:Y:S02]  /*2180*/  LOP3.LUT P0, RZ, R27, 0x1, RZ, 0xc0, !PT ;  /* 0x000000011bff7812 */ /* 0x000fe4000780c0ff */
[----:B------:R-:W-:-:S04]  /*2190*/  LOP3.LUT R53, R53, R46, RZ, 0xc0, !PT ;  /* 0x0000002e35357212 */ /* 0x000fc800078ec0ff */
[----:B------:R-:W-:Y:S01]  /*21a0*/  LOP3.LUT R51, R53, R52, R51, 0x96, !PT ;  /* 0x0000003435337212 */ /* 0x000fe200078e9633 */
[C---:B------:R-:W-:Y:S02]  /*21b0*/  IMAD.SHL.U32 R52, R21.reuse, 0x8, RZ ;  /* 0x0000000815347824 */ /* 0x040fe400078e00ff */
[----:B------:R-:W-:-:S03]  /*21c0*/  IMAD.SHL.U32 R53, R21, 0x4, RZ ;  /* 0x0000000415357824 */ /* 0x000fc600078e00ff */
[----:B------:R-:W-:Y:S02]  /*21d0*/  PRMT R52, R52, 0x8880, RZ ;  /* 0x0000888034347816 */ /* 0x000fe400000000ff */
[----:B------:R-:W-:Y:S02]  /*21e0*/  PRMT R53, R53, 0x8880, RZ ;  /* 0x0000888035357816 */ /* 0x000fe400000000ff */
[----:B------:R-:W-:Y:S02]  /*21f0*/  SHF.R.S32.HI R52, RZ, 0x7, R52 ;  /* 0x00000007ff347819 */ /* 0x000fe40000011434 */
[----:B------:R-:W-:Y:S02]  /*2200*/  SHF.R.S32.HI R53, RZ, 0x7, R53 ;  /* 0x00000007ff357819 */ /* 0x000fe40000011435 */
[----:B------:R-:W-:Y:S02]  /*2210*/  LOP3.LUT R52, R52, R43, RZ, 0xc0, !PT ;  /* 0x0000002b34347212 */ /* 0x000fe400078ec0ff */
[----:B------:R-:W-:-:S04]  /*2220*/  LOP3.LUT R53, R53, R42, RZ, 0xc0, !PT ;  /* 0x0000002a35357212 */ /* 0x000fc800078ec0ff */
[----:B------:R-:W-:Y:S01]  /*2230*/  LOP3.LUT R51, R53, R52, R51, 0x96, !PT ;  /* 0x0000003435337212 */ /* 0x000fe200078e9633 */
[----:B------:R-:W-:Y:S01]  /*2240*/  IMAD.SHL.U32 R52, R21, 0x2, RZ ;  /* 0x0000000215347824 */ /* 0x000fe200078e00ff */
[----:B------:R-:W-:-:S04]  /*2250*/  SHF.R.U32.HI R53, RZ, 0x7, R21 ;  /* 0x00000007ff357819 */ /* 0x000fc80000011615 */
[----:B------:R-:W-:Y:S02]  /*2260*/  PRMT R52, R52, 0x8880, RZ ;  /* 0x0000888034347816 */ /* 0x000fe400000000ff */
[----:B------:R-:W-:Y:S02]  /*2270*/  LOP3.LUT R53, R53, R38, RZ, 0xc0, !PT ;  /* 0x0000002635357212 */ /* 0x000fe400078ec0ff */
[----:B------:R-:W-:-:S04]  /*2280*/  SHF.R.S32.HI R52, RZ, 0x7, R52 ;  /* 0x00000007ff347819 */ /* 0x000fc80000011434 */
[----:B------:R-:W-:-:S04]  /*2290*/  LOP3.LUT R52, R52, R39, RZ, 0xc0, !PT ;  /* 0x0000002734347212 */ /* 0x000fc800078ec0ff */
[----:B------:R-:W-:Y:S01]  /*22a0*/  LOP3.LUT R51, R53, R52, R51, 0x96, !PT ;  /* 0x0000003435337212 */ /* 0x000fe200078e9633 */
[----:B------:R-:W-:-:S03]  /*22b0*/  IMAD.SHL.U32 R52, R22, 0x40, RZ ;  /* 0x0000004016347824 */ /* 0x000fc600078e00ff */
[----:B------:R-:W-:Y:S01]  /*22c0*/  LOP3.LUT R50, R51, R50, RZ, 0x3c, !PT ;  /* 0x0000003233327212 */ /* 0x000fe200078e3cff */
[----:B------:R-:W-:Y:S01]  /*22d0*/  IMAD.SHL.U32 R51, R22, 0x20, RZ ;  /* 0x0000002016337824 */ /* 0x000fe200078e00ff */
[----:B------:R-:W-:-:S04]  /*22e0*/  PRMT R52, R52, 0x8880, RZ ;  /* 0x0000888034347816 */ /* 0x000fc800000000ff */
[----:B------:R-:W-:Y:S01]  /*22f0*/  PRMT R53, R51, 0x8880, RZ ;  /* 0x0000888033357816 */ /* 0x000fe200000000ff */
[----:B------:R-:W-:Y:S01]  /*2300*/  IMAD.MOV.U32 R51, RZ, RZ, R52 ;  /* 0x000000ffff337224 */ /* 0x000fe200078e0034 */
[----:B------:R-:W-:Y:S02]  /*2310*/  SEL R52, R15, RZ, P0 ;  /* 0x000000ff0f347207 */ /* 0x000fe40000000000 */
[----:B------:R-:W-:Y:S02]  /*2320*/  SHF.R.S32.HI R53, RZ, 0x7, R53 ;  /* 0x00000007ff357819 */ /* 0x000fe40000011435 */
[----:B------:R-:W-:Y:S02]  /*2330*/  SHF.R.S32.HI R51, RZ, 0x7, R51 ;  /* 0x00000007ff337819 */ /* 0x000fe40000011433 */
[----:B------:R-:W-:Y:S02]  /*2340*/  LOP3.LUT R53, R53, R36, RZ, 0xc0, !PT ;  /* 0x0000002435357212 */ /* 0x000fe400078ec0ff */
[----:B------:R-:W-:-:S02]  /*2350*/  LOP3.LUT R51, R51, R34, RZ, 0xc0, !PT ;  /* 0x0000002233337212 */ /* 0x000fc400078ec0ff */
[----:B------:R-:W-:Y:S02]  /*2360*/  LOP3.LUT P0, RZ, R27, 0x10, RZ, 0xc0, !PT ;  /* 0x000000101bff7812 */ /* 0x000fe4000780c0ff */
[----:B------:R-:W-:Y:S01]  /*2370*/  LOP3.LUT R51, R53, R51, R52, 0x96, !PT ;  /* 0x0000003335337212 */ /* 0x000fe200078e9634 */
[----:B------:R-:W-:Y:S01]  /*2380*/  IMAD.SHL.U32 R52, R22, 0x10, RZ ;  /* 0x0000001016347824 */ /* 0x000fe200078e00ff */
[----:B------:R-:W-:Y:S02]  /*2390*/  SEL R53, R33, RZ, P0 ;  /* 0x000000ff21357207 */ /* 0x000fe40000000000 */
[----:B------:R-:W-:Y:S02]  /*23a0*/  LOP3.LUT P0, RZ, R28, 0x2, RZ, 0xc0, !PT ;  /* 0x000000021cff7812 */ /* 0x000fe4000780c0ff */
[----:B------:R-:W-:-:S04]  /*23b0*/  PRMT R52, R52, 0x8880, RZ ;  /* 0x0000888034347816 */ /* 0x000fc800000000ff */
[----:B------:R-:W-:-:S04]  /*23c0*/  SHF.R.S32.HI R52, RZ, 0x7, R52 ;  /* 0x00000007ff347819 */ /* 0x000fc80000011434 */
[----:B------:R-:W-:-:S04]  /*23d0*/  LOP3.LUT R52, R52, R9, RZ, 0xc0, !PT ;  /* 0x0000000934347212 */ /* 0x000fc800078ec0ff */
[----:B------:R-:W-:Y:S01]  /*23e0*/  LOP3.LUT R51, R53, R52, R51, 0x96, !PT ;  /* 0x0000003435337212 */ /* 0x000fe200078e9633 */
[C---:B------:R-:W-:Y:S02]  /*23f0*/  IMAD.SHL.U32 R53, R22.reuse, 0x2, RZ ;  /* 0x0000000216357824 */ /* 0x040fe400078e00ff */
[----:B------:R-:W-:-:S03]  /*2400*/  IMAD.SHL.U32 R52, R22, 0x4, RZ ;  /* 0x0000000416347824 */ /* 0x000fc600078e00ff */
[----:B------:R-:W-:Y:S02]  /*2410*/  PRMT R53, R53, 0x8880, RZ ;  /* 0x0000888035357816 */ /* 0x000fe400000000ff */
[----:B------:R-:W-:Y:S02]  /*2420*/  PRMT R52, R52, 0x8880, RZ ;  /* 0x0000888034347816 */ /* 0x000fe400000000ff */
[----:B------:R-:W-:Y:S02]  /*2430*/  PRMT R53, R53, 0x7710, RZ ;  /* 0x0000771035357816 */ /* 0x000fe400000000ff */
[----:B------:R-:W-:Y:S02]  /*2440*/  SHF.R.S32.HI R52, RZ, 0x7, R52 ;  /* 0x00000007ff347819 */ /* 0x000fe40000011434 */
[----:B------:R-:W-:Y:S02]  /*2450*/  SHF.R.U32.HI R53, RZ, 0x7, R53 ;  /* 0x00000007ff357819 */ /* 0x000fe40000011635 */
[----:B------:R-:W-:-:S02]  /*2460*/  LOP3.LUT R52, R52, R12, RZ, 0xc0, !PT ;  /* 0x0000000c34347212 */ /* 0x000fc400078ec0ff */
[----:B------:R-:W-:-:S04]  /*2470*/  LOP3.LUT R53, R53, R16, RZ, 0xc0, !PT ;  /* 0x0000001035357212 */ /* 0x000fc800078ec0ff */
[----:B------:R-:W-:Y:S02]  /*2480*/  LOP3.LUT R51, R53, R52, R51, 0x96, !PT ;  /* 0x0000003435337212 */ /* 0x000fe400078e9633 */
[----:B------:R-:W-:-:S04]  /*2490*/  SHF.R.U32.HI R52, RZ, 0x7, R22 ;  /* 0x00000007ff347819 */ /* 0x000fc80000011616 */
[----:B------:R-:W-:-:S04]  /*24a0*/  LOP3.LUT R52, R52, R7, RZ, 0xc0, !PT ;  /* 0x0000000734347212 */ /* 0x000fc800078ec0ff */
[----:B------:R-:W-:Y:S02]  /*24b0*/  LOP3.LUT R50, R50, R52, R51, 0x96, !PT ;  /* 0x0000003432327212 */ /* 0x000fe400078e9633 */
[----:B------:R-:W-:Y:S02]  /*24c0*/  LOP3.LUT R51, R23, 0x1, RZ, 0xc0, !PT ;  /* 0x0000000117337812 */ /* 0x000fe400078ec0ff */
[----:B------:R-:W-:Y:S02]  /*24d0*/  SEL R52, R35, RZ, P0 ;  /* 0x000000ff23347207 */ /* 0x000fe40000000000 */
[----:B------:R-:W-:Y:S01]  /*24e0*/  LOP3.LUT P0, RZ, R28, 0x8, RZ, 0xc0, !PT ;  /* 0x000000081cff7812 */ /* 0x000fe2000780c0ff */
[----:B------:R-:W-:-:S03]  /*24f0*/  IMAD.MOV R51, RZ, RZ, -R51 ;  /* 0x000000ffff337224 */ /* 0x000fc600078e0a33 */
[----:B------:R-:W-:Y:S02]  /*2500*/  SEL R53, R31, RZ, P0 ;  /* 0x000000ff1f357207 */ /* 0x000fe40000000000 */
[----:B------:R-:W-:Y:S02]  /*2510*/  PRMT R51, R51, 0x7710, RZ ;  /* 0x0000771033337816 */ /* 0x000fe400000000ff */
[----:B------:R-:W-:Y:S02]  /*2520*/  LOP3.LUT P0, RZ, R28, 0x20, RZ, 0xc0, !PT ;  /* 0x000000201cff7812 */ /* 0x000fe4000780c0ff */
[----:B------:R-:W-:Y:S02]  /*2530*/  LOP3.LUT R52, R52, R51, R17, 0x78, !PT ;  /* 0x0000003334347212 */ /* 0x000fe400078e7811 */
[----:B------:R-:W-:Y:S02]  /*2540*/  SEL R51, R32, RZ, P1 ;  /* 0x000000ff20337207 */ /* 0x000fe40000800000 */
[----:B------:R-:W-:-:S02]  /*2550*/  LOP3.LUT P1, RZ, R28, 0x10, RZ, 0xc0, !PT ;  /* 0x000000101cff7812 */ /* 0x000fc4000782c0ff */
[----:B------:R-:W-:Y:S02]  /*2560*/  LOP3.LUT R51, R53, R51, R52, 0x96, !PT ;  /* 0x0000003335337212 */ /* 0x000fe400078e9634 */
[----:B------:R-:W-:Y:S02]  /*2570*/  SEL R52, R6, RZ, P1 ;  /* 0x000000ff06347207 */ /* 0x000fe40000800000 */
[----:B------:R-:W-:Y:S02]  /*2580*/  SEL R53, R13, RZ, P0 ;  /* 0x000000ff0d357207 */ /* 0x000fe40000000000 */
[----:B------:R-:W-:Y:S02]  /*2590*/  LOP3.LUT P0, RZ, R28, 0x40, RZ, 0xc0, !PT ;  /* 0x000000401cff7812 */ /* 0x000fe4000780c0ff */
[----:B------:R-:W-:Y:S02]  /*25a0*/  LOP3.LUT R51, R53, R52, R51, 0x96, !PT ;  /* 0x0000003435337212 */ /* 0x000fe400078e9633 */
[----:B------:R-:W-:-:S02]  /*25b0*/  SHF.R.U32.HI R52, RZ, 0x7, R23 ;  /* 0x00000007ff347819 */ /* 0x000fc40000011617 */
[----:B------:R-:W-:Y:S02]  /*25c0*/  LOP3.LUT P1, RZ, R29, 0x2, RZ, 0xc0, !PT ;  /* 0x000000021dff7812 */ /* 0x000fe4000782c0ff */
[----:B------:R-:W-:Y:S02]  /*25d0*/  LOP3.LUT R53, R52, R11, RZ, 0xc0, !PT ;  /* 0x0000000b34357212 */ /* 0x000fe400078ec0ff */
[----:B------:R-:W-:Y:S02]  /*25e0*/  SEL R52, R5, RZ, P0 ;  /* 0x000000ff05347207 */ /* 0x000fe40000000000 */
[----:B------:R-:W-:Y:S02]  /*25f0*/  LOP3.LUT P0, RZ, R29, 0x4, RZ, 0xc0, !PT ;  /* 0x000000041dff7812 */ /* 0x000fe4000780c0ff */
[----:B------:R-:W-:Y:S02]  /*2600*/  LOP3.LUT R51, R53, R52, R51, 0x96, !PT ;  /* 0x0000003435337212 */ /* 0x000fe400078e9633 */
[----:B------:R-:W-:-:S02]  /*2610*/  SEL R52, R48, RZ, P1 ;  /* 0x000000ff30347207 */ /* 0x000fc40000800000 */
[----:B------:R-:W-:Y:S02]  /*2620*/  LOP3.LUT R50, R50, R51, RZ, 0x3c, !PT ;  /* 0x0000003332327212 */ /* 0x000fe400078e3cff */
[----:B------:R-:W-:Y:S02]  /*2630*/  SEL R51, R4, RZ, P2 ;  /* 0x000000ff04337207 */ /* 0x000fe40001000000 */
[----:B------:R-:W-:Y:S01]  /*2640*/  SEL R53, R49, RZ, P0 ;  /* 0x000000ff31357207 */ /* 0x000fe20000000000 */
[----:B------:R0:W-:Y:S01]  /*2650*/  STL.U8 [UR14+-0x4], R50 ;  /* 0xfffffc32ff007987 */ /* 0x0001e2000810000e */
[C---:B------:R-:W-:Y:S02]  /*2660*/  LOP3.LUT P1, RZ, R29.reuse, 0x8, RZ, 0xc0, !PT ;  /* 0x000000081dff7812 */ /* 0x040fe4000782c0ff */
[----:B------:R-:W-:Y:S02]  /*2670*/  LOP3.LUT P0, RZ, R29, 0x10, RZ, 0xc0, !PT ;  /* 0x000000101dff7812 */ /* 0x000fe4000780c0ff */
[----:B------:R-:W-:-:S02]  /*2680*/  LOP3.LUT R51, R53, R52, R51, 0x96, !PT ;  /* 0x0000003435337212 */ /* 0x000fc400078e9633 */
[----:B------:R-:W-:Y:S02]  /*2690*/  SEL R52, R37, RZ, P1 ;  /* 0x000000ff25347207 */ /* 0x000fe40000800000 */
[----:B0-----:R-:W-:Y:S02]  /*26a0*/  SEL R50, R44, RZ, P0 ;  /* 0x000000ff2c327207 */ /* 0x001fe40000000000 */
[----:B------:R-:W-:Y:S02]  /*26b0*/  LOP3.LUT P0, RZ, R30, 0x2, RZ, 0xc0, !PT ;  /* 0x000000021eff7812 */ /* 0x000fe4000780c0ff */
[----:B------:R-:W-:Y:S01]  /*26c0*/  LOP3.LUT R50, R50, R52, R51, 0x96, !PT ;  /* 0x0000003432327212 */ /* 0x000fe200078e9633 */
[----:B------:R-:W-:Y:S01]  /*26d0*/  IMAD.SHL.U32 R52, R24, 0x4, RZ ;  /* 0x0000000418347824 */ /* 0x000fe200078e00ff */
[----:B------:R-:W-:Y:S01]  /*26e0*/  LOP3.LUT P1, RZ, R30, 0x4, RZ, 0xc0, !PT ;  /* 0x000000041eff7812 */ /* 0x000fe2000782c0ff */
[----:B------:R-:W-:Y:S01]  /*26f0*/  IMAD.SHL.U32 R51, R24, 0x2, RZ ;  /* 0x0000000218337824 */ /* 0x000fe200078e00ff */
[----:B------:R-:W-:-:S02]  /*2700*/  LOP3.LUT P2, RZ, R0, 0x1, RZ, 0xc0, !PT ;  /* 0x0000000100ff7812 */ /* 0x000fc4000784c0ff */
[----:B------:R-:W-:Y:S02]  /*2710*/  PRMT R53, R52, 0x8880, RZ ;  /* 0x0000888034357816 */ /* 0x000fe400000000ff */
[----:B------:R-:W-:Y:S02]  /*2720*/  PRMT R51, R51, 0x8880, RZ ;  /* 0x0000888033337816 */ /* 0x000fe400000000ff */
[----:B------:R-:W-:Y:S02]  /*2730*/  SHF.R.S32.HI R53, RZ, 0x7, R53 ;  /* 0x00000007ff357819 */ /* 0x000fe40000011435 */
[----:B------:R-:W-:Y:S02]  /*2740*/  SHF.R.S32.HI R51, RZ, 0x7, R51 ;  /* 0x00000007ff337819 */ /* 0x000fe40000011433 */
[----:B------:R-:W-:Y:S02]  /*2750*/  LOP3.LUT R53, R53, R10, RZ, 0xc0, !PT ;  /* 0x0000000a35357212 */ /* 0x000fe400078ec0ff */
[----:B------:R-:W-:-:S02]  /*2760*/  LOP3.LUT R51, R51, R40, RZ, 0xc0, !PT ;  /* 0x0000002833337212 */ /* 0x000fc400078ec0ff */
[----:B------:R-:W-:Y:S02]  /*2770*/  LOP3.LUT R52, R41, UR17, RZ, 0xc0, !PT ;  /* 0x0000001129347c12 */ /* 0x000fe4000f8ec0ff */
[----:B------:R-:W-:Y:S02]  /*2780*/  LOP3.LUT R50, R51, R53, R50, 0x96, !PT ;  /* 0x0000003533327212 */ /* 0x000fe400078e9632 */
[----:B------:R-:W-:Y:S01]  /*2790*/  LOP3.LUT R53, R46, UR15, RZ, 0xc0, !PT ;  /* 0x0000000f2e357c12 */ /* 0x000fe2000f8ec0ff */
[----:B------:R-:W-:Y:S01]  /*27a0*/  USHF.L.U32 UR15, UR8, 0x2, URZ ;  /* 0x00000002080f7899 */ /* 0x000fe200080006ff */
[----:B------:R-:W-:Y:S01]  /*27b0*/  LOP3.LUT R51, R45, UR16, RZ, 0xc0, !PT ;  /* 0x000000102d337c12 */ /* 0x000fe2000f8ec0ff */
[----:B------:R-:W-:Y:S01]  /*27c0*/  USHF.L.U32 UR16, UR8, 0x3, URZ ;  /* 0x0000000308107899 */ /* 0x000fe200080006ff */
[----:B------:R-:W-:Y:S01]  /*27d0*/  LOP3.LUT R52, R52, UR18, R47, 0x78, !PT ;  /* 0x0000001234347c12 */ /* 0x000fe2000f8e782f */
[----:B------:R-:W-:Y:S02]  /*27e0*/  UPRMT UR15, UR15, 0x8880, URZ ;  /* 0x000088800f0f7896 */ /* 0x000fe400080000ff */
[----:B------:R-:W-:Y:S01]  /*27f0*/  UPRMT UR16, UR16, 0x8880, URZ ;  /* 0x0000888010107896 */ /* 0x000fe200080000ff */
[----:B------:R-:W-:Y:S01]  /*2800*/  LOP3.LUT R51, R53, R51, R52, 0x96, !PT ;  /* 0x0000003335337212 */ /* 0x000fe200078e9634 */
[----:B------:R-:W-:-:S02]  /*2810*/  USHF.R.S32.HI UR15, URZ, 0x7, UR15 ;  /* 0x00000007ff0f7899 */ /* 0x000fc4000801140f */
[----:B------:R-:W-:-:S04]  /*2820*/  USHF.R.S32.HI UR16, URZ, 0x7, UR16 ;  /* 0x00000007ff107899 */ /* 0x000fc80008011410 */
[----:B------:R-:W-:Y:S01]  /*2830*/  LOP3.LUT R53, R42, UR15, RZ, 0xc0, !PT ;  /* 0x0000000f2a357c12 */ /* 0x000fe2000f8ec0ff */
[----:B------:R-:W-:Y:S01]  /*2840*/  USHF.L.U32 UR15, UR8, 0x1, URZ ;  /* 0x00000001080f7899 */ /* 0x000fe200080006ff */
[----:B------:R-:W-:Y:S01]  /*2850*/  LOP3.LUT R52, R43, UR16, RZ, 0xc0, !PT ;  /* 0x000000102b347c12 */ /* 0x000fe2000f8ec0ff */
[----:B------:R-:W-:Y:S02]  /*2860*/  USHF.R.U32.HI UR16, URZ, 0x7, UR8 ;  /* 0x00000007ff107899 */ /* 0x000fe40008011608 */
[----:B------:R-:W-:Y:S01]  /*2870*/  UPRMT UR15, UR15, 0x8880, URZ ;  /* 0x000088800f0f7896 */ /* 0x000fe200080000ff */
[----:B------:R-:W-:-:S03]  /*2880*/  LOP3.LUT R51, R53, R52, R51, 0x96, !PT ;  /* 0x0000003435337212 */ /* 0x000fc600078e9633 */
[----:B------:R-:W-:Y:S01]  /*2890*/  USHF.R.S32.HI UR15, URZ, 0x7, UR15 ;  /* 0x00000007ff0f7899 */ /* 0x000fe2000801140f */
[C---:B------:R-:W-:Y:S02]  /*28a0*/  LOP3.LUT R53, R38.reuse, UR16, RZ, 0xc0, !PT ;  /* 0x0000001026357c12 */ /* 0x040fe4000f8ec0ff */
[----:B------:R-:W-:-:S03]  /*28b0*/  LOP3.LUT R38, R38, UR28, RZ, 0xc0, !PT ;  /* 0x0000001c26267c12 */ /* 0x000fc6000f8ec0ff */
[----:B------:R-:W-:Y:S01]  /*28c0*/  LOP3.LUT R52, R39, UR15, RZ, 0xc0, !PT ;  /* 0x0000000f27347c12 */ /* 0x000fe2000f8ec0ff */
[----:B------:R-:W-:-:S03]  /*28d0*/  USHF.L.U32 UR15, UR11, 0x6, URZ ;  /* 0x000000060b0f7899 */ /* 0x000fc600080006ff */
[----:B------:R-:W-:Y:S01]  /*28e0*/  LOP3.LUT R52, R53, R52, R51, 0x96, !PT ;  /* 0x0000003435347212 */ /* 0x000fe200078e9633 */
[----:B------:R-:W-:Y:S01]  /*28f0*/  UPRMT UR16, UR15, 0x8880, URZ ;  /* 0x000088800f107896 */ /* 0x000fe200080000ff */
[----:B------:R-:W-:Y:S01]  /*2900*/  SHF.R.U32.HI R51, RZ, 0x7, R24 ;  /* 0x00000007ff337819 */ /* 0x000fe20000011618 */
[----:B------:R-:W-:Y:S02]  /*2910*/  ULOP3.LUT UR15, UR11, 0x1, URZ, 0xc0, !UPT ;  /* 0x000000010b0f7892 */ /* 0x000fe4000f8ec0ff */
[----:B------:R-:W-:Y:S01]  /*2920*/  USHF.R.S32.HI UR16, URZ, 0x7, UR16 ;  /* 0x00000007ff107899 */ /* 0x000fe20008011410 */
[----:B------:R-:W-:Y:S01]  /*2930*/  LOP3.LUT R51, R51, R14, RZ, 0xc0, !PT ;  /* 0x0000000e33337212 */ /* 0x000fe200078ec0ff */
[----:B------:R-:W-:Y:S01]  /*2940*/  UIADD3 UR17, UPT, UPT, URZ, -UR15, URZ ;  /* 0x8000000fff117290 */ /* 0x000fe2000fffe0ff */
[----:B------:R-:W-:Y:S01]  /*2950*/  LOP3.LUT R14, R14, UR27, RZ, 0xc0, !PT ;  /* 0x0000001b0e0e7c12 */ /* 0x000fe2000f8ec0ff */
[----:B------:R-:W-:Y:S01]  /*2960*/  USHF.L.U32 UR15, UR11, 0x5, URZ ;  /* 0x000000050b0f7899 */ /* 0x000fe200080006ff */
[----:B------:R-:W-:Y:S01]  /*2970*/  LOP3.LUT R50, R52, R51, R50, 0x96, !PT ;  /* 0x0000003334327212 */ /* 0x000fe200078e9632 */
[----:B------:R-:W-:Y:S01]  /*2980*/  UPRMT UR17, UR17, 0x7710, URZ ;  /* 0x0000771011117896 */ /* 0x000fe200080000ff */
[----:B------:R-:W-:Y:S01]  /*2990*/  LOP3.LUT R51, R25, 0x1, RZ, 0xc0, !PT ;  /* 0x0000000119337812 */ /* 0x000fe200078ec0ff */
[----:B------:R-:W-:Y:S01]  /*29a0*/  UPRMT UR15, UR15, 0x8880, URZ ;  /* 0x000088800f0f7896 */ /* 0x000fe200080000ff */
[----:B------:R-:W-:-:S02]  /*29b0*/  SEL R52, R34, RZ, P0 ;  /* 0x000000ff22347207 */ /* 0x000fc40000000000 */
[C---:B------:R-:W-:Y:S01]  /*29c0*/  LOP3.LUT P0, RZ, R30.reuse, 0x8, RZ, 0xc0, !PT ;  /* 0x000000081eff7812 */ /* 0x040fe2000780c0ff */
[----:B------:R-:W-:Y:S01]  /*29d0*/  IMAD.MOV R51, RZ, RZ, -R51 ;  /* 0x000000ffff337224 */ /* 0x000fe200078e0a33 */
[----:B------:R-:W-:Y:S02]  /*29e0*/  USHF.R.S32.HI UR15, URZ, 0x7, UR15 ;  /* 0x00000007ff0f7899 */ /* 0x000fe4000801140f */
[----:B------:R-:W-:Y:S02]  /*29f0*/  SEL R53, R9, RZ, P0 ;  /* 0x000000ff09357207 */ /* 0x000fe40000000000 */
[----:B------:R-:W-:Y:S02]  /*2a00*/  PRMT R51, R51, 0x7710, RZ ;  /* 0x0000771033337816 */ /* 0x000fe400000000ff */
[----:B------:R-:W-:Y:S02]  /*2a10*/  LOP3.LUT P0, RZ, R30, 0x20, RZ, 0xc0, !PT ;  /* 0x000000201eff7812 */ /* 0x000fe4000780c0ff */
[----:B------:R-:W-:-:S02]  /*2a20*/  LOP3.LUT R52, R52, R51, R15, 0x78, !PT ;  /* 0x0000003334347212 */ /* 0x000fc400078e780f */
[----:B------:R-:W-:Y:S02]  /*2a30*/  SEL R51, R36, RZ, P1 ;  /* 0x000000ff24337207 */ /* 0x000fe40000800000 */
[----:B------:R-:W-:Y:S02]  /*2a40*/  LOP3.LUT P1, RZ, R30, 0x10, RZ, 0xc0, !PT ;  /* 0x000000101eff7812 */ /* 0x000fe4000782c0ff */
[----:B------:R-:W-:Y:S02]  /*2a50*/  LOP3.LUT R51, R53, R51, R52, 0x96, !PT ;  /* 0x0000003335337212 */ /* 0x000fe400078e9634 */
[----:B------:R-:W-:Y:S02]  /*2a60*/  SEL R52, R33, RZ, P1 ;  /* 0x000000ff21347207 */ /* 0x000fe40000800000 */
[----:B------:R-:W-:Y:S02]  /*2a70*/  SEL R53, R12, RZ, P0 ;  /* 0x000000ff0c357207 */ /* 0x000fe40000000000 */
[----:B------:R-:W-:-:S02]  /*2a80*/  LOP3.LUT P0, RZ, R30, 0x40, RZ, 0xc0, !PT ;  /* 0x000000401eff7812 */ /* 0x000fc4000780c0ff */
[----:B------:R-:W-:Y:S02]  /*2a90*/  LOP3.LUT R51, R53, R52, R51, 0x96, !PT ;  /* 0x0000003435337212 */ /* 0x000fe400078e9633 */
[----:B------:R-:W-:Y:S02]  /*2aa0*/  SHF.R.U32.HI R52, RZ, 0x7, R25 ;  /* 0x00000007ff347819 */ /* 0x000fe40000011619 */
[----:B------:R-:W-:Y:S02]  /*2ab0*/  LOP3.LUT P1, RZ, R0, 0x2, RZ, 0xc0, !PT ;  /* 0x0000000200ff7812 */ /* 0x000fe4000782c0ff */
[----:B------:R-:W-:Y:S02]  /*2ac0*/  LOP3.LUT R53, R52, R7, RZ, 0xc0, !PT ;  /* 0x0000000734357212 */ /* 0x000fe400078ec0ff */
[----:B------:R-:W-:Y:S02]  /*2ad0*/  SEL R52, R16, RZ, P0 ;  /* 0x000000ff10347207 */ /* 0x000fe40000000000 */
[----:B------:R-:W-:-:S02]  /*2ae0*/  LOP3.LUT P0, RZ, R0, 0x4, RZ, 0xc0, !PT ;  /* 0x0000000400ff7812 */ /* 0x000fc4000780c0ff */
[----:B------:R-:W-:Y:S02]  /*2af0*/  LOP3.LUT R51, R53, R52, R51, 0x96, !PT ;  /* 0x0000003435337212 */ /* 0x000fe400078e9633 */
[----:B------:R-:W-:Y:S02]  /*2b00*/  SEL R52, R35, RZ, P1 ;  /* 0x000000ff23347207 */ /* 0x000fe40000800000 */
[----:B------:R-:W-:Y:S02]  /*2b10*/  LOP3.LUT R50, R50, R51, RZ, 0x3c, !PT ;  /* 0x0000003332327212 */ /* 0x000fe400078e3cff */
[----:B------:R-:W-:Y:S02]  /*2b20*/  SEL R51, R17, RZ, P2 ;  /* 0x000000ff11337207 */ /* 0x000fe40001000000 */
[----:B------:R-:W-:Y:S02]  /*2b30*/  SEL R53, R32, RZ, P0 ;  /* 0x000000ff20357207 */ /* 0x000fe40000000000 */
[----:B------:R-:W-:-:S02]  /*2b40*/  LOP3.LUT P1, RZ, R0, 0x8, RZ, 0xc0, !PT ;  /* 0x0000000800ff7812 */ /* 0x000fc4000782c0ff */
[----:B------:R-:W-:Y:S02]  /*2b50*/  LOP3.LUT P0, RZ, R0, 0x10, RZ, 0xc0, !PT ;  /* 0x0000001000ff7812 */ /* 0x000fe4000780c0ff */
[----:B------:R-:W-:Y:S02]  /*2b60*/  LOP3.LUT R51, R53, R52, R51, 0x96, !PT ;  /* 0x0000003435337212 */ /* 0x000fe400078e9633 */
[----:B------:R-:W-:Y:S02]  /*2b70*/  SEL R52, R31, RZ, P1 ;  /* 0x000000ff1f347207 */ /* 0x000fe40000800000 */
[----:B------:R-:W-:Y:S02]  /*2b80*/  SEL R53, R6, RZ, P0 ;  /* 0x000000ff06357207 */ /* 0x000fe40000000000 */
[C---:B------:R-:W-:Y:S02]  /*2b90*/  LOP3.LUT P1, RZ, R0.reuse, 0x20, RZ, 0xc0, !PT ;  /* 0x0000002000ff7812 */ /* 0x040fe4000782c0ff */
[----:B------:R-:W-:-:S02]  /*2ba0*/  LOP3.LUT P0, RZ, R0, 0x40, RZ, 0xc0, !PT ;  /* 0x0000004000ff7812 */ /* 0x000fc4000780c0ff */
[----:B------:R-:W-:Y:S02]  /*2bb0*/  LOP3.LUT R51, R53, R52, R51, 0x96, !PT ;  /* 0x0000003435337212 */ /* 0x000fe400078e9633 */
[----:B------:R-:W-:Y:S02]  /*2bc0*/  SEL R52, R13, RZ, P1 ;  /* 0x000000ff0d347207 */ /* 0x000fe40000800000 */
[----:B------:R-:W-:Y:S02]  /*2bd0*/  SEL R53, R5, RZ, P0 ;  /* 0x000000ff05357207 */ /* 0x000fe40000000000 */
[----:B------:R-:W-:Y:S01]  /*2be0*/  LOP3.LUT R45, R45, UR15, RZ, 0xc0, !PT ;  /* 0x0000000f2d2d7c12 */ /* 0x000fe2000f8ec0ff */
[----:B------:R-:W-:Y:S01]  /*2bf0*/  USHF.L.U32 UR15, UR10, 0x1, URZ ;  /* 0x000000010a0f7899 */ /* 0x000fe200080006ff */
[----:B------:R-:W-:Y:S02]  /*2c00*/  LOP3.LUT R51, R53, R52, R51, 0x96, !PT ;  /* 0x0000003435337212 */ /* 0x000fe400078e9633 */
[----:B------:R-:W-:Y:S01]  /*2c10*/  LOP3.LUT R52, R26, R11, RZ, 0xc0, !PT ;  /* 0x0000000b1a347212 */ /* 0x000fe200078ec0ff */
[----:B------:R-:W-:Y:S01]  /*2c20*/  UPRMT UR18, UR15, 0x8880, URZ ;  /* 0x000088800f127896 */ /* 0x000fe200080000ff */
[----:B------:R-:W-:Y:S01]  /*2c30*/  PLOP3.LUT P2, PT, PT, PT, UP0, 0x40, 0x4 ;  /* 0x000000000004781c */ /* 0x000fe20003f4e808 */
[----:B------:R-:W-:Y:S01]  /*2c40*/  ULOP3.LUT UP0, URZ, UR23, 0x8, URZ, 0xc0, !UPT ;  /* 0x0000000817ff7892 */ /* 0x000fe2000f80c0ff */
[----:B------:R-:W-:Y:S01]  /*2c50*/  PLOP3.LUT P1, PT, PT, PT, UP1, 0x40, 0x4 ;  /* 0x000000000004781c */ /* 0x000fe20003f2e818 */
[----:B------:R-:W-:Y:S01]  /*2c60*/  USHF.R.S32.HI UR18, URZ, 0x7, UR18 ;  /* 0x00000007ff127899 */ /* 0x000fe20008011412 */
[----:B------:R-:W-:Y:S01]  /*2c70*/  PLOP3.LUT P0, PT, PT, PT, UP2, 0x40, 0x4 ;  /* 0x000000000004781c */ /* 0x000fe20003f0e828 */
[----:B------:R-:W-:Y:S01]  /*2c80*/  USHF.L.U32 UR15, UR13, 0x6, URZ ;  /* 0x000000060d0f7899 */ /* 0x000fe200080006ff */
[----:B------:R-:W-:Y:S01]  /*2c90*/  LOP3.LUT R50, R50, R52, R51, 0x96, !PT ;  /* 0x0000003432327212 */ /* 0x000fe200078e9633 */
[----:B------:R-:W-:Y:S01]  /*2ca0*/  ULOP3.LUT UP1, URZ, UR23, 0x40, URZ, 0xc0, !UPT ;  /* 0x0000004017ff7892 */ /* 0x000fe2000f82c0ff */
[----:B------:R-:W-:Y:S01]  /*2cb0*/  SEL R51, R48, RZ, !P1 ;  /* 0x000000ff30337207 */ /* 0x000fe20004800000 */
[----:B------:R-:W-:Y:S01]  /*2cc0*/  ULOP3.LUT UP2, URZ, UR24, 0x1, URZ, 0xc0, !UPT ;  /* 0x0000000118ff7892 */ /* 0x000fe2000f84c0ff */
[----:B------:R-:W-:Y:S01]  /*2cd0*/  SEL R4, R4, RZ, !P0 ;  /* 0x000000ff04047207 */ /* 0x000fe20004000000 */
[----:B------:R1:W-:Y:S01]  /*2ce0*/  STL.U8 [UR14], R50 ;  /* 0x00000032ff007987 */ /* 0x0003e2000810000e */
[----:B------:R-:W-:Y:S01]  /*2cf0*/  LOP3.LUT R48, R41, UR16, RZ, 0xc0, !PT ;  /* 0x0000001029307c12 */ /* 0x000fe2000f8ec0ff */
[----:B------:R-:W-:Y:S01]  /*2d00*/  USHF.L.U32 UR16, UR10, 0x2, URZ ;  /* 0x000000020a107899 */ /* 0x000fe200080006ff */
[----:B------:R-:W-:Y:S01]  /*2d10*/  PLOP3.LUT P0, PT, PT, PT, UP0, 0x40, 0x4 ;  /* 0x000000000004781c */ /* 0x000fe20003f0e808 */
[----:B------:R-:W-:Y:S01]  /*2d20*/  ULOP3.LUT UP0, URZ, UR23, 0x20, URZ, 0xc0, !UPT ;  /* 0x0000002017ff7892 */ /* 0x000fe2000f80c0ff */
[----:B------:R-:W-:Y:S01]  /*2d30*/  SEL R49, R49, RZ, !P2 ;  /* 0x000000ff31317207 */ /* 0x000fe20005000000 */
[----:B------:R-:W-:Y:S01]  /*2d40*/  UPRMT UR19, UR16, 0x8880, URZ ;  /* 0x0000888010137896 */ /* 0x000fe200080000ff */
[----:B------:R-:W-:Y:S01]  /*2d50*/  SEL R46, R46, RZ, !P0 ;  /* 0x000000ff2e2e7207 */ /* 0x000fe20004000000 */
[----:B------:R-:W-:Y:S01]  /*2d60*/  USHF.L.U32 UR16, UR12, 0x1, URZ ;  /* 0x000000010c107899 */ /* 0x000fe200080006ff */
[----:B------:R-:W-:Y:S01]  /*2d70*/  PLOP3.LUT P0, PT, PT, PT, UP4, 0x40, 0x4 ;  /* 0x000000000004781c */ /* 0x000fe20003f0e848 */
[----:B------:R-:W-:Y:S01]  /*2d80*/  USHF.R.S32.HI UR19, URZ, 0x7, UR19 ;  /* 0x00000007ff137899 */ /* 0x000fe20008011413 */
[----:B------:R-:W-:Y:S01]  /*2d90*/  PLOP3.LUT P1, PT, PT, PT, UP5, 0x40, 0x4 ;  /* 0x000000000004781c */ /* 0x000fe20003f2e858 */
[----:B------:R-:W-:Y:S01]  /*2da0*/  ULOP3.LUT UP4, URZ, UR24, 0x4, URZ, 0xc0, !UPT ;  /* 0x0000000418ff7892 */ /* 0x000fe2000f88c0ff */
[----:B------:R-:W-:Y:S01]  /*2db0*/  LOP3.LUT R40, R40, UR18, RZ, 0xc0, !PT ;  /* 0x0000001228287c12 */ /* 0x000fe2000f8ec0ff */
[----:B------:R-:W-:Y:S01]  /*2dc0*/  UPRMT UR18, UR15, 0x8880, URZ ;  /* 0x000088800f127896 */ /* 0x000fe200080000ff */
[----:B------:R-:W-:Y:S01]  /*2dd0*/  LOP3.LUT R4, R49, R51, R4, 0x96, !PT ;  /* 0x0000003331047212 */ /* 0x000fe200078e9604 */
[----:B------:R-:W-:Y:S01]  /*2de0*/  ULOP3.LUT UR15, UR13, 0x1, URZ, 0xc0, !UPT ;  /* 0x000000010d0f7892 */ /* 0x000fe2000f8ec0ff */
[----:B------:R-:W-:Y:S01]  /*2df0*/  SEL R37, R37, RZ, !P0 ;  /* 0x000000ff25257207 */ /* 0x000fe20004000000 */
[----:B------:R-:W-:Y:S01]  /*2e00*/  UPRMT UR16, UR16, 0x8880, URZ ;  /* 0x0000888010107896 */ /* 0x000fe200080000ff */
[----:B------:R-:W-:Y:S01]  /*2e10*/  SEL R44, R44, RZ, !P1 ;  /* 0x000000ff2c2c7207 */ /* 0x000fe20004800000 */
[----:B------:R-:W-:Y:S01]  /*2e20*/  ULOP3.LUT UP5, URZ, UR24, 0x8, URZ, 0xc0, !UPT ;  /* 0x0000000818ff7892 */ /* 0x000fe2000f8ac0ff */
[----:B------:R-:W-:Y:S01]  /*2e30*/  LOP3.LUT R48, R48, UR17, R47, 0x78, !PT ;  /* 0x0000001130307c12 */ /* 0x000fe2000f8e782f */
[----:B------:R-:W-:Y:S01]  /*2e40*/  USHF.L.U32 UR17, UR12, 0x2, URZ ;  /* 0x000000020c117899 */ /* 0x000fe200080006ff */
[----:B------:R-:W-:Y:S01]  /*2e50*/  LOP3.LUT R4, R44, R37, R4, 0x96, !PT ;  /* 0x000000252c047212 */ /* 0x000fe200078e9604 */
[----:B------:R-:W-:Y:S01]  /*2e60*/  UPRMT UR16, UR16, 0x7710, URZ ;  /* 0x0000771010107896 */ /* 0x000fe200080000ff */
[----:B------:R-:W-:Y:S01]  /*2e70*/  LOP3.LUT R37, R10, UR19, RZ, 0xc0, !PT ;  /* 0x000000130a257c12 */ /* 0x000fe2000f8ec0ff */
[----:B------:R-:W-:Y:S01]  /*2e80*/  UIADD3 UR19, UPT, UPT, URZ, -UR15, URZ ;  /* 0x8000000fff137290 */ /* 0x000fe2000fffe0ff */
[----:B------:R-:W-:Y:S01]  /*2e90*/  PLOP3.LUT P0, PT, PT, PT, UP1, 0x40, 0x4 ;  /* 0x000000000004781c */ /* 0x000fe20003f0e818 */
[----:B------:R-:W-:Y:S01]  /*2ea0*/  ULOP3.LUT UP1, URZ, UR25, 0x20, URZ, 0xc0, !UPT ;  /* 0x0000002019ff7892 */ /* 0x000fe2000f82c0ff */
[----:B------:R-:W-:Y:S01]  /*2eb0*/  PLOP3.LUT P2, PT, PT, PT, UP6, 0x40, 0x4 ;  /* 0x000000000004781c */ /* 0x000fe20003f4e868 */
[----:B------:R-:W-:Y:S01]  /*2ec0*/  UMOV UR15, UR18 ;  /* 0x00000012000f7c82 */ /* 0x000fe20008000000 */
[----:B------:R-:W-:Y:S01]  /*2ed0*/  LOP3.LUT R45, R46, R45, R48, 0x96, !PT ;  /* 0x0000002d2e2d7212 */ /* 0x000fe200078e9630 */
[----:B------:R-:W-:Y:S01]  /*2ee0*/  USHF.R.S32.HI UR15, URZ, 0x7, UR15 ;  /* 0x00000007ff0f7899 */ /* 0x000fe2000801140f */
[----:B------:R-:W-:Y:S01]  /*2ef0*/  PLOP3.LUT P3, PT, PT, PT, UP0, 0x40, 0x4 ;  /* 0x000000000004781c */ /* 0x000fe20003f6e808 */
[----:B------:R-:W-:Y:S01]  /*2f00*/  ULOP3.LUT UP6, URZ, UR24, 0x10, URZ, 0xc0, !UPT ;  /* 0x0000001018ff7892 */ /* 0x000fe2000f8cc0ff */
[----:B------:R-:W-:Y:S01]  /*2f10*/  SEL R39, R39, RZ, !P0 ;  /* 0x000000ff27277207 */ /* 0x000fe20004000000 */
[----:B------:R-:W-:Y:S01]  /*2f20*/  ULOP3.LUT UP0, URZ, UR25, 0x4, URZ, 0xc0, !UPT ;  /* 0x0000000419ff7892 */ /* 0x000fe2000f80c0ff */
[----:B------:R-:W-:Y:S01]  /*2f30*/  PLOP3.LUT P1, PT, PT, PT, UP3, 0x40, 0x4 ;  /* 0x000000000004781c */ /* 0x000fe20003f2e838 */
[----:B------:R-:W-:Y:S01]  /*2f40*/  ULOP3.LUT UP3, URZ, UR25, 0x8, URZ, 0xc0, !UPT ;  /* 0x0000000819ff7892 */ /* 0x000fe2000f86c0ff */
[----:B------:R-:W-:Y:S01]  /*2f50*/  LOP3.LUT R10, R35, UR15, RZ, 0xc0, !PT ;  /* 0x0000000f230a7c12 */ /* 0x000fe2000f8ec0ff */
[----:B------:R-:W-:Y:S01]  /*2f60*/  USHF.L.U32 UR15, UR13, 0x1, URZ ;  /* 0x000000010d0f7899 */ /* 0x000fe200080006ff */
[----:B------:R-:W-:Y:S01]  /*2f70*/  SEL R46, R43, RZ, !P2 ;  /* 0x000000ff2b2e7207 */ /* 0x000fe20005000000 */
[----:B------:R-:W-:Y:S01]  /*2f80*/  UPRMT UR18, UR19, 0x7710, URZ ;  /* 0x0000771013127896 */ /* 0x000fe200080000ff */
[----:B------:R-:W-:Y:S01]  /*2f90*/  PLOP3.LUT P0, PT, PT, PT, UP2, 0x40, 0x4 ;  /* 0x000000000004781c */ /* 0x000fe20003f0e828 */
[----:B------:R-:W-:Y:S01]  /*2fa0*/  ULOP3.LUT UP2, URZ, UR25, 0x10, URZ, 0xc0, !UPT ;  /* 0x0000001019ff7892 */ /* 0x000fe2000f84c0ff */
[----:B------:R-:W-:Y:S01]  /*2fb0*/  PLOP3.LUT P2, PT, PT, PT, UP4, 0x40, 0x4 ;  /* 0x000000000004781c */ /* 0x000fe20003f4e848 */
[----:B------:R-:W-:Y:S01]  /*2fc0*/  UPRMT UR17, UR17, 0x8880, URZ ;  /* 0x0000888011117896 */ /* 0x000fe200080000ff */
[----:B------:R-:W-:Y:S01]  /*2fd0*/  SEL R15, R15, RZ, !P0 ;  /* 0x000000ff0f0f7207 */ /* 0x000fe20004000000 */
[----:B------:R-:W-:Y:S01]  /*2fe0*/  UPRMT UR15, UR15, 0x8880, URZ ;  /* 0x000088800f0f7896 */ /* 0x000fe200080000ff */
[----:B------:R-:W-:Y:S01]  /*2ff0*/  SEL R34, R34, RZ, !P1 ;  /* 0x000000ff22227207 */ /* 0x000fe20004800000 */
[----:B------:R-:W-:Y:S01]  /*3000*/  USHF.R.U32.HI UR16, URZ, 0x7, UR16 ;  /* 0x00000007ff107899 */ /* 0x000fe20008011610 */
[----:B------:R-:W-:Y:S01]  /*3010*/  SEL R42, R42, RZ, !P3 ;  /* 0x000000ff2a2a7207 */ /* 0x000fe20005800000 */
[----:B------:R-:W-:Y:S01]  /*3020*/  UPRMT UR15, UR15, 0x7710, URZ ;  /* 0x000077100f0f7896 */ /* 0x000fe200080000ff */
[----:B------:R-:W-:Y:S01]  /*3030*/  SEL R36, R36, RZ, !P2 ;  /* 0x000000ff24247207 */ /* 0x000fe20005000000 */
[----:B------:R-:W-:Y:S01]  /*3040*/  USHF.R.S32.HI UR17, URZ, 0x7, UR17 ;  /* 0x00000007ff117899 */ /* 0x000fe20008011411 */
[----:B------:R-:W-:Y:S01]  /*3050*/  PLOP3.LUT P0, PT, PT, PT, UP5, 0x40, 0x4 ;  /* 0x000000000004781c */ /* 0x000fe20003f0e858 */
[----:B------:R-:W-:Y:S01]  /*3060*/  USHF.R.U32.HI UR15, URZ, 0x7, UR15 ;  /* 0x00000007ff0f7899 */ /* 0x000fe2000801160f */
[----:B------:R-:W-:-:S02]  /*3070*/  PLOP3.LUT P1, PT, PT, PT, UP6, 0x40, 0x4 ;  /* 0x000000000004781c */ /* 0x000fc40003f2e868 */
[----:B------:R-:W-:Y:S01]  /*3080*/  PLOP3.LUT P2, PT, PT, PT, UP0, 0x40, 0x4 ;  /* 0x000000000004781c */ /* 0x000fe20003f4e808 */
[----:B------:R-:W-:Y:S01]  /*3090*/  UISETP.NE.AND UP0, UPT, UR4, 0x4, UPT ;  /* 0x000000040400788c */ /* 0x000fe2000bf05270 */
[----:B------:R-:W-:Y:S02]  /*30a0*/  PLOP3.LUT P3, PT, PT, PT, UP3, 0x40, 0x4 ;  /* 0x000000000004781c */ /* 0x000fe40003f6e838 */
[----:B------:R-:W-:Y:S02]  /*30b0*/  LOP3.LUT R17, R10, UR18, R17, 0x78, !PT ;  /* 0x000000120a117c12 */ /* 0x000fe4000f8e7811 */
[----:B------:R-:W-:Y:S02]  /*30c0*/  SEL R10, R9, RZ, !P0 ;  /* 0x000000ff090a7207 */ /* 0x000fe40004000000 */
[----:B------:R-:W-:Y:S02]  /*30d0*/  SEL R33, R33, RZ, !P1 ;  /* 0x000000ff21217207 */ /* 0x000fe40004800000 */
[----:B------:R-:W-:-:S02]  /*30e0*/  LOP3.LUT R42, R42, R46, R45, 0x96, !PT ;  /* 0x0000002e2a2a7212 */ /* 0x000fc400078e962d */
[----:B------:R-:W-:Y:S02]  /*30f0*/  LOP3.LUT R15, R36, R34, R15, 0x96, !PT ;  /* 0x00000022240f7212 */ /* 0x000fe400078e960f */
[----:B------:R-:W-:Y:S02]  /*3100*/  SEL R32, R32, RZ, !P2 ;  /* 0x000000ff20207207 */ /* 0x000fe40005000000 */
[----:B------:R-:W-:Y:S02]  /*3110*/  SEL R31, R31, RZ, !P3 ;  /* 0x000000ff1f1f7207 */ /* 0x000fe40005800000 */
[----:B------:R-:W-:Y:S02]  /*3120*/  PLOP3.LUT P0, PT, PT, PT, UP2, 0x40, 0x4 ;  /* 0x000000000004781c */ /* 0x000fe40003f0e828 */
[----:B------:R-:W-:Y:S02]  /*3130*/  PLOP3.LUT P1, PT, PT, PT, UP1, 0x40, 0x4 ;  /* 0x000000000004781c */ /* 0x000fe40003f2e818 */
[----:B------:R-:W-:Y:S01]  /*3140*/  LOP3.LUT R16, R16, UR16, RZ, 0xc0, !PT ;  /* 0x0000001010107c12 */ /* 0x000fe2000f8ec0ff */
[----:B------:R-:W-:Y:S01]  /*3150*/  USHF.R.U32.HI UR16, URZ, 0x7, UR13 ;  /* 0x00000007ff107899 */ /* 0x000fe2000801160d */
[----:B------:R-:W-:-:S02]  /*3160*/  LOP3.LUT R4, R40, R37, R4, 0x96, !PT ;  /* 0x0000002528047212 */ /* 0x000fc400078e9604 */
[----:B------:R-:W-:Y:S02]  /*3170*/  LOP3.LUT R37, R38, R39, R42, 0x96, !PT ;  /* 0x0000002726257212 */ /* 0x000fe400078e962a */
[----:B------:R-:W-:Y:S02]  /*3180*/  LOP3.LUT R10, R33, R10, R15, 0x96, !PT ;  /* 0x0000000a210a7212 */ /* 0x000fe400078e960f */
[----:B------:R-:W-:Y:S02]  /*3190*/  LOP3.LUT R17, R31, R32, R17, 0x96, !PT ;  /* 0x000000201f117212 */ /* 0x000fe400078e9611 */
[----:B------:R-:W-:Y:S02]  /*31a0*/  SEL R6, R6, RZ, !P0 ;  /* 0x000000ff06067207 */ /* 0x000fe40004000000 */
[----:B------:R-:W-:Y:S02]  /*31b0*/  LOP3.LUT R9, R12, UR17, RZ, 0xc0, !PT ;  /* 0x000000110c097c12 */ /* 0x000fe4000f8ec0ff */
[----:B------:R-:W-:-:S02]  /*31c0*/  SEL R13, R13, RZ, !P1 ;  /* 0x000000ff0d0d7207 */ /* 0x000fc40004800000 */
[----:B------:R-:W-:Y:S02]  /*31d0*/  LOP3.LUT R4, R37, R14, R4, 0x96, !PT ;  /* 0x0000000e25047212 */ /* 0x000fe400078e9604 */
[----:B------:R-:W-:Y:S02]  /*31e0*/  LOP3.LUT R9, R16, R9, R10, 0x96, !PT ;  /* 0x0000000910097212 */ /* 0x000fe400078e960a */
[----:B------:R-:W-:Y:S02]  /*31f0*/  LOP3.LUT R6, R13, R6, R17, 0x96, !PT ;  /* 0x000000060d067212 */ /* 0x000fe400078e9611 */
[----:B------:R-:W-:Y:S02]  /*3200*/  LOP3.LUT R5, R5, UR15, RZ, 0xc0, !PT ;  /* 0x0000000f05057c12 */ /* 0x000fe4000f8ec0ff */
[----:B------:R-:W-:Y:S02]  /*3210*/  LOP3.LUT R7, R7, UR29, RZ, 0xc0, !PT ;  /* 0x0000001d07077c12 */ /* 0x000fe4000f8ec0ff */
[----:B------:R-:W-:-:S02]  /*3220*/  LOP3.LUT R11, R11, UR16, RZ, 0xc0, !PT ;  /* 0x000000100b0b7c12 */ /* 0x000fc4000f8ec0ff */
[----:B------:R-:W-:Y:S02]  /*3230*/  LOP3.LUT R4, R4, R7, R9, 0x96, !PT ;  /* 0x0000000704047212 */ /* 0x000fe400078e9609 */
[----:B------:R-:W-:-:S04]  /*3240*/  LOP3.LUT R5, R11, R5, R6, 0x96, !PT ;  /* 0x000000050b057212 */ /* 0x000fc800078e9606 */
[----:B------:R-:W-:-:S05]  /*3250*/  LOP3.LUT R4, R4, R5, RZ, 0x3c, !PT ;  /* 0x0000000504047212 */ /* 0x000fca00078e3cff */
[----:B------:R1:W-:Y:S01]  /*3260*/  STL.U8 [UR14+0x4], R4 ;  /* 0x00000404ff007987 */ /* 0x0003e2000810000e */
[----:B------:R-:W-:Y:S01]  /*3270*/  UIADD3 UR14, UPT, UPT, UR14, 0x1, URZ ;  /* 0x000000010e0e7890 */ /* 0x000fe2000fffe0ff */
[----:B------:R-:W-:Y:S11]  /*3280*/  BRA.U UP0, `(.L_x_0) ;  /* 0xffffffd900a07547 */ /* 0x000ff6000b83ffff */
[----:B------:R-:W0:Y:S01]  /*3290*/  LDCU.64 UR14, c[0x0][0x390] ;  /* 0x00007200ff0e77ac */ /* 0x000e220008000a00 */
[----:B------:R-:W2:Y:S01]  /*32a0*/  LDL.128 R12, [R1] ;  /* 0x00000000010c7983 */ /* 0x000ea20000100c00 */
[----:B0-----:R-:W-:-:S04]  /*32b0*/  ULEA UR4, UP0, UR26, UR14, 0x4 ;  /* 0x0000000e1a047291 */ /* 0x001fc8000f8020ff */
[----:B------:R-:W-:Y:S02]  /*32c0*/  UIADD3.X UR14, UPT, UPT, URZ, UR15, URZ, UP0, !UPT ;  /* 0x0000000fff0e7290 */ /* 0x000fe400087fe4ff */
[----:B------:R-:W-:-:S04]  /*32d0*/  IMAD.U32 R16, RZ, RZ, UR4 ;  /* 0x00000004ff107e24 */ /* 0x000fc8000f8e00ff */
[----:B------:R-:W-:-:S05]  /*32e0*/  IMAD.U32 R17, RZ, RZ, UR14 ;  /* 0x0000000eff117e24 */ /* 0x000fca000f8e00ff */
[----:B------:R-:W3:Y:S04]  /*32f0*/  LDG.E.U8 R9, desc[UR20][R16.64+0x4] ;  /* 0x0000041410097981 */ /* 0x000ee8000c1e1100 */
[----:B------:R-:W4:Y:S04]  /*3300*/  LDG.E.U8 R10, desc[UR20][R16.64+0x5] ;  /* 0x00000514100a7981 */ /* 0x000f28000c1e1100 */
[----:B------:R-:W5:Y:S04]  /*3310*/  LDG.E.U8 R33, desc[UR20][R16.64+0x9] ;  /* 0x0000091410217981 */ /* 0x000f68000c1e1100 */
[----:B------:R-:W5:Y:S04]  /*3320*/  LDG.E.U8 R32, desc[UR20][R16.64+0x8] ;  /* 0x0000081410207981 */ /* 0x000f68000c1e1100 */
[----:B------:R-:W5:Y:S04]  /*3330*/  LDG.E.U8 R11, desc[UR20][R16.64+0x6] ;  /* 0x00000614100b7981 */ /* 0x000f68000c1e1100 */
[----:B------:R-:W5:Y:S04]  /*3340*/  LDG.E.U8 R31, desc[UR20][R16.64+0x7] ;  /* 0x00000714101f7981 */ /* 0x000f68000c1e1100 */
[----:B------:R-:W5:Y:S04]  /*3350*/  LDG.E.U8 R7, desc[UR20][R16.64+0xa] ;  /* 0x00000a1410077981 */ /* 0x000f68000c1e1100 */
[----:B------:R-:W5:Y:S04]  /*3360*/  LDG.E.U8 R6, desc[UR20][R16.64+0xb] ;  /* 0x00000b1410067981 */ /* 0x000f68000c1e1100 */
[----:B------:R-:W5:Y:S04]  /*3370*/  LDG.E.U8 R5, desc[UR20][R16.64+0xc] ;  /* 0x00000c1410057981 */ /* 0x000f68000c1e1100 */
[----:B-1----:R-:W5:Y:S04]  /*3380*/  LDG.E.U8 R4, desc[UR20][R16.64+0xd] ;  /* 0x00000d1410047981 */ /* 0x002f68000c1e1100 */
[----:B------:R-:W5:Y:S04]  /*3390*/  LDG.E.U8 R39, desc[UR20][R16.64+0xe] ;  /* 0x00000e1410277981 */ /* 0x000f68000c1e1100 */
[----:B------:R-:W5:Y:S04]  /*33a0*/  LDG.E.U8 R40, desc[UR20][R16.64+0xf] ;  /* 0x00000f1410287981 */ /* 0x000f68000c1e1100 */
[----:B------:R-:W5:Y:S04]  /*33b0*/  LDG.E.U8 R41, desc[UR20][R16.64+0x3] ;  /* 0x0000031410297981 */ /* 0x000f68000c1e1100 */
[----:B------:R-:W5:Y:S04]  /*33c0*/  LDG.E.U8 R36, desc[UR20][R16.64] ;  /* 0x0000001410247981 */ /* 0x000f68000c1e1100 */
[----:B------:R-:W5:Y:S04]  /*33d0*/  LDG.E.U8 R34, desc[UR20][R16.64+0x1] ;  /* 0x0000011410227981 */ /* 0x000f68000c1e1100 */
[----:B------:R0:W5:Y:S01]  /*33e0*/  LDG.E.U8 R35, desc[UR20][R16.64+0x2] ;  /* 0x0000021410237981 */ /* 0x000162000c1e1100 */
[----:B------:R-:W-:-:S04]  /*33f0*/  UIADD3 UR26, UPT, UPT, UR26, 0x1, URZ ;  /* 0x000000011a1a7890 */ /* 0x000fc8000fffe0ff */
[----:B------:R-:W-:Y:S01]  /*3400*/  UISETP.NE.AND UP0, UPT, UR26, 0xa, UPT ;  /* 0x0000000a1a00788c */ /* 0x000fe2000bf05270 */
[C---:B--2---:R-:W-:Y:S02]  /*3410*/  PRMT R38, R13.reuse, 0x7770, RZ ;  /* 0x000077700d267816 */ /* 0x044fe400000000ff */
[C---:B------:R-:W-:Y:S02]  /*3420*/  PRMT R37, R13.reuse, 0x7771, RZ ;  /* 0x000077710d257816 */ /* 0x040fe400000000ff */
[----:B------:R-:W-:Y:S02]  /*3430*/  PRMT R44, R13, 0x7772, RZ ;  /* 0x000077720d2c7816 */ /* 0x000fe400000000ff */
[C---:B0-----:R-:W-:Y:S02]  /*3440*/  PRMT R16, R14.reuse, 0x7771, RZ ;  /* 0x000077710e107816 */ /* 0x041fe400000000ff */
[----:B------:R-:W-:Y:S02]  /*3450*/  PRMT R17, R14, 0x7773, RZ ;  /* 0x000077730e117816 */ /* 0x000fe400000000ff */
[----:B------:R-:W-:-:S02]  /*3460*/  PRMT R45, R15, 0x7773, RZ ;  /* 0x000077730f2d7816 */ /* 0x000fc400000000ff */
[----:B------:R-:W-:Y:S02]  /*3470*/  PRMT R47, R15, 0x7771, RZ ;  /* 0x000077710f2f7816 */ /* 0x000fe400000000ff */
[----:B------:R-:W-:Y:S02]  /*3480*/  PRMT R46, R12, 0x7773, RZ ;  /* 0x000077730c2e7816 */ /* 0x000fe400000000ff */
[----:B---3--:R-:W-:Y:S02]  /*3490*/  LOP3.LUT R9, R38, R9, RZ, 0x3c, !PT ;  /* 0x0000000926097212 */ /* 0x008fe400078e3cff */
[----:B------:R-:W-:Y:S02]  /*34a0*/  PRMT R38, R13, 0x7773, RZ ;  /* 0x000077730d267816 */ /* 0x000fe400000000ff */
[----:B------:R-:W-:Y:S02]  /*34b0*/  PRMT R13, R14, 0x7770, RZ ;  /* 0x000077700e0d7816 */ /* 0x000fe400000000ff */
[----:B----4-:R-:W-:-:S02]  /*34c0*/  LOP3.LUT R10, R37, R10, RZ, 0x3c, !PT ;  /* 0x0000000a250a7212 */ /* 0x010fc400078e3cff */
[----:B-----5:R-:W-:Y:S02]  /*34d0*/  LOP3.LUT R33, R16, R33, RZ, 0x3c, !PT ;  /* 0x0000002110217212 */ /* 0x020fe400078e3cff */
[----:B------:R-:W-:Y:S02]  /*34e0*/  PRMT R16, R14, 0x7772, RZ ;  /* 0x000077720e107816 */ /* 0x000fe400000000ff */
[----:B------:R-:W-:Y:S02]  /*34f0*/  LOP3.LUT R32, R13, R32, RZ, 0x3c, !PT ;  /* 0x000000200d207212 */ /* 0x000fe400078e3cff */
[----:B------:R-:W-:Y:S02]  /*3500*/  LOP3.LUT R37, R9, 0xffff, RZ, 0xc0, !PT ;  /* 0x0000ffff09257812 */ /* 0x000fe400078ec0ff */
[----:B------:R-:W-:Y:S02]  /*3510*/  LOP3.LUT R11, R44, R11, RZ, 0x3c, !PT ;  /* 0x0000000b2c0b7212 */ /* 0x000fe400078e3cff */
[----:B------:R-:W-:-:S02]  /*3520*/  LOP3.LUT R42, R10, 0xffff, RZ, 0xc0, !PT ;  /* 0x0000ffff0a2a7812 */ /* 0x000fc400078ec0ff */
[----:B------:R-:W-:Y:S02]  /*3530*/  LOP3.LUT R31, R38, R31, RZ, 0x3c, !PT ;  /* 0x0000001f261f7212 */ /* 0x000fe400078e3cff */
[----:B------:R-:W-:Y:S02]  /*3540*/  LOP3.LUT R38, R32, 0xffff, RZ, 0xc0, !PT ;  /* 0x0000ffff20267812 */ /* 0x000fe400078ec0ff */
[----:B------:R-:W-:Y:S02]  /*3550*/  LOP3.LUT R13, R33, 0xffff, RZ, 0xc0, !PT ;  /* 0x0000ffff210d7812 */ /* 0x000fe400078ec0ff */
[----:B------:R-:W-:Y:S02]  /*3560*/  LOP3.LUT R16, R16, R7, RZ, 0x3c, !PT ;  /* 0x0000000710107212 */ /* 0x000fe400078e3cff */
[----:B------:R-:W-:Y:S02]  /*3570*/  LOP3.LUT R17, R17, R6, RZ, 0x3c, !PT ;  /* 0x0000000611117212 */ /* 0x000fe400078e3cff */
[----:B------:R-:W-:-:S02]  /*3580*/  LOP3.LUT R44, R11, 0xffff, RZ, 0xc0, !PT ;  /* 0x0000ffff0b2c7812 */ /* 0x000fc400078ec0ff */
[----:B------:R-:W-:Y:S02]  /*3590*/  LOP3.LUT R43, R31, 0xffff, RZ, 0xc0, !PT ;  /* 0x0000ffff1f2b7812 */ /* 0x000fe400078ec0ff */
[----:B------:R-:W-:Y:S02]  /*35a0*/  PRMT R42, R37, 0x3340, R42 ;  /* 0x00003340252a7816 */ /* 0x000fe4000000002a */
[----:B------:R-:W-:Y:S02]  /*35b0*/  PRMT R13, R38, 0x3340, R13 ;  /* 0x00003340260d7816 */ /* 0x000fe4000000000d */
[----:B------:R-:W-:Y:S02]  /*35c0*/  LOP3.LUT R37, R16, 0xffff, RZ, 0xc0, !PT ;  /* 0x0000ffff10257812 */ /* 0x000fe400078ec0ff */
[----:B------:R-:W-:Y:S02]  /*35d0*/  LOP3.LUT R6, R17, 0xffff, RZ, 0xc0, !PT ;  /* 0x0000ffff11067812 */ /* 0x000fe400078ec0ff */
[----:B------:R-:W-:-:S02]  /*35e0*/  PRMT R43, R44, 0x3340, R43 ;  /* 0x000033402c2b7816 */ /* 0x000fc4000000002b */
[C---:B------:R-:W-:Y:S02]  /*35f0*/  PRMT R38, R15.reuse, 0x7770, RZ ;  /* 0x000077700f267816 */ /* 0x040fe400000000ff */
[----:B------:R-:W-:Y:S02]  /*3600*/  PRMT R44, R15, 0x7772, RZ ;  /* 0x000077720f2c7816 */ /* 0x000fe400000000ff */
[C---:B------:R-:W-:Y:S02]  /*3610*/  PRMT R14, R12.reuse, 0x7772, RZ ;  /* 0x000077720c0e7816 */ /* 0x040fe400000000ff */
[C---:B------:R-:W-:Y:S02]  /*3620*/  PRMT R7, R12.reuse, 0x7771, RZ ;  /* 0x000077710c077816 */ /* 0x040fe400000000ff */
[----:B------:R-:W-:Y:S02]  /*3630*/  PRMT R15, R12, 0x7770, RZ ;  /* 0x000077700c0f7816 */ /* 0x000fe400000000ff */
[----:B------:R-:W-:-:S02]  /*3640*/  PRMT R6, R37, 0x3340, R6 ;  /* 0x0000334025067816 */ /* 0x000fc40000000006 */
[----:B------:R-:W-:Y:S02]  /*3650*/  LOP3.LUT R37, R38, R5, RZ, 0x3c, !PT ;  /* 0x0000000526257212 */ /* 0x000fe400078e3cff */
[----:B------:R-:W-:Y:S02]  /*3660*/  LOP3.LUT R38, R47, R4, RZ, 0x3c, !PT ;  /* 0x000000042f267212 */ /* 0x000fe400078e3cff */
[----:B------:R-:W-:Y:S02]  /*3670*/  LOP3.LUT R39, R44, R39, RZ, 0x3c, !PT ;  /* 0x000000272c277212 */ /* 0x000fe400078e3cff */
[----:B------:R-:W-:Y:S02]  /*3680*/  LOP3.LUT R40, R45, R40, RZ, 0x3c, !PT ;  /* 0x000000282d287212 */ /* 0x000fe400078e3cff */
[----:B------:R-:W-:Y:S02]  /*3690*/  LOP3.LUT R41, R46, R41, RZ, 0x3c, !PT ;  /* 0x000000292e297212 */ /* 0x000fe400078e3cff */
[----:B------:R-:W-:-:S02]  /*36a0*/  LOP3.LUT R36, R15, R36, RZ, 0x3c, !PT ;  /* 0x000000240f247212 */ /* 0x000fc400078e3cff */
[----:B------:R-:W-:Y:S02]  /*36b0*/  LOP3.LUT R34, R7, R34, RZ, 0x3c, !PT ;  /* 0x0000002207227212 */ /* 0x000fe400078e3cff */
[----:B------:R-:W-:Y:S02]  /*36c0*/  LOP3.LUT R35, R14, R35, RZ, 0x3c, !PT ;  /* 0x000000230e237212 */ /* 0x000fe400078e3cff */
[----:B------:R-:W-:Y:S02]  /*36d0*/  LOP3.LUT R12, R37, 0xffff, RZ, 0xc0, !PT ;  /* 0x0000ffff250c7812 */ /* 0x000fe400078ec0ff */
[----:B------:R-:W-:Y:S02]  /*36e0*/  LOP3.LUT R7, R38, 0xffff, RZ, 0xc0, !PT ;  /* 0x0000ffff26077812 */ /* 0x000fe400078ec0ff */
[----:B------:R-:W-:Y:S02]  /*36f0*/  LOP3.LUT R5, R39, 0xffff, RZ, 0xc0, !PT ;  /* 0x0000ffff27057812 */ /* 0x000fe400078ec0ff */
[----:B------:R-:W-:-:S02]  /*3700*/  LOP3.LUT R4, R40, 0xffff, RZ, 0xc0, !PT ;  /* 0x0000ffff28047812 */ /* 0x000fc400078ec0ff */
[----:B------:R-:W-:Y:S02]  /*3710*/  LOP3.LUT R14, R41, 0xffff, RZ, 0xc0, !PT ;  /* 0x0000ffff290e7812 */ /* 0x000fe400078ec0ff */
[----:B------:R-:W-:Y:S02]  /*3720*/  LOP3.LUT R45, R36, 0xffff, RZ, 0xc0, !PT ;  /* 0x0000ffff242d7812 */ /* 0x000fe400078ec0ff */
[----:B------:R-:W-:Y:S02]  /*3730*/  LOP3.LUT R44, R34, 0xffff, RZ, 0xc0, !PT ;  /* 0x0000ffff222c7812 */ /* 0x000fe400078ec0ff */
[----:B------:R-:W-:Y:S02]  /*3740*/  LOP3.LUT R15, R35, 0xffff, RZ, 0xc0, !PT ;  /* 0x0000ffff230f7812 */ /* 0x000fe400078ec0ff */
[----:B------:R-:W-:Y:S02]  /*3750*/  PRMT R7, R12, 0x3340, R7 ;  /* 0x000033400c077816 */ /* 0x000fe40000000007 */
[----:B------:R-:W-:-:S02]  /*3760*/  PRMT R4, R5, 0x3340, R4 ;  /* 0x0000334005047816 */ /* 0x000fc40000000004 */
[----:B------:R-:W-:Y:S02]  /*3770*/  PRMT R45, R45, 0x3340, R44 ;  /* 0x000033402d2d7816 */ /* 0x000fe4000000002c */
[----:B------:R-:W-:Y:S02]  /*3780*/  PRMT R14, R15, 0x3340, R14 ;  /* 0x000033400f0e7816 */ /* 0x000fe4000000000e */
[----:B------:R-:W-:Y:S02]  /*3790*/  PRMT R7, R7, 0x5410, R4 ;  /* 0x0000541007077816 */ /* 0x000fe40000000004 */
[----:B------:R-:W-:Y:S02]  /*37a0*/  PRMT R5, R42, 0x5410, R43 ;  /* 0x000054102a057816 */ /* 0x000fe4000000002b */
[----:B------:R-:W-:Y:S02]  /*37b0*/  PRMT R6, R13, 0x5410, R6 ;  /* 0x000054100d067816 */ /* 0x000fe40000000006 */
[----:B------:R-:W-:-:S02]  /*37c0*/  PRMT R4, R45, 0x5410, R14 ;  /* 0x000054102d047816 */ /* 0x000fc4000000000e */
[----:B------:R-:W-:Y:S02]  /*37d0*/  PRMT R15, R16, 0x7610, R15 ;  /* 0x00007610100f7816 */ /* 0x000fe4000000000f */
[----:B------:R-:W-:Y:S01]  /*37e0*/  PRMT R16, R17, 0x7610, R16 ;  /* 0x0000761011107816 */ /* 0x000fe20000000010 */
[----:B------:R0:W-:Y:S01]  /*37f0*/  STL.128 [R1], R4 ;  /* 0x0000000401007387 */ /* 0x0001e20000100c00 */
[----:B------:R-:W-:Y:S02]  /*3800*/  PRMT R12, R31, 0x7610, R12 ;  /* 0x000076101f0c7816 */ /* 0x000fe4000000000c */
[----:B------:R-:W-:Y:S02]  /*3810*/  PRMT R13, R32, 0x7610, R13 ;  /* 0x00007610200d7816 */ /* 0x000fe4000000000d */
[----:B------:R-:W-:Y:S02]  /*3820*/  PRMT R14, R33, 0x7610, R14 ;  /* 0x00007610210e7816 */ /* 0x000fe4000000000e */
[----:B------:R-:W-:-:S02]  /*3830*/  PRMT R17, R37, 0x7610, R17 ;  /* 0x0000761025117816 */ /* 0x000fc40000000011 */
[----:B0-----:R-:W-:Y:S02]  /*3840*/  PRMT R7, R41, 0x7610, R7 ;  /* 0x0000761029077816 */ /* 0x001fe40000000007 */
[----:B------:R-:W-:Y:S02]  /*3850*/  PRMT R4, R36, 0x7610, R4 ;  /* 0x0000761024047816 */ /* 0x000fe40000000004 */
[----:B------:R-:W-:Y:S02]  /*3860*/  PRMT R5, R34, 0x7610, R5 ;  /* 0x0000761022057816 */ /* 0x000fe40000000005 */
[----:B------:R-:W-:Y:S01]  /*3870*/  PRMT R6, R35, 0x7610, R6 ;  /* 0x0000761023067816 */ /* 0x000fe20000000006 */
[----:B------:R-:W-:Y:S06]  /*3880*/  BRA.U UP0, `(.L_x_1) ;  /* 0xffffffcd00a47547 */ /* 0x000fec000b83ffff */
[----:B------:R-:W0:Y:S01]  /*3890*/  LDC.64 R2, c[0x0][0x390] ;  /* 0x0000e400ff027b82 */ /* 0x000e220000000a00 */
[----:B------:R-:W-:Y:S01]  /*38a0*/  LOP3.LUT R4, R4, 0xffff, RZ, 0xc0, !PT ;  /* 0x0000ffff04047812 */ /* 0x000fe200078ec0ff */
[----:B------:R-:W1:Y:S01]  /*38b0*/  LDCU.64 UR4, c[0x0][0x388] ;  /* 0x00007100ff0477ac */ /* 0x000e620008000a00 */
[----:B0-----:R-:W2:Y:S04]  /*38c0*/  LDG.E.U8 R32, desc[UR20][R2.64+0xa0] ;  /* 0x0000a01402207981 */ /* 0x001ea8000c1e1100 */
        /* <DEDUP_REMOVED lines=14> */
[----:B------:R0:W5:Y:S01]  /*39b0*/  LDG.E.U8 R24, desc[UR20][R2.64+0xaf] ;  /* 0x0000af1402187981 */ /* 0x000162000c1e1100 */
[----:B------:R-:W-:-:S02]  /*39c0*/  LOP3.LUT R6, R6, 0xffff, RZ, 0xc0, !PT ;  /* 0x0000ffff06067812 */ /* 0x000fc400078ec0ff */
[----:B------:R-:W-:Y:S02]  /*39d0*/  LOP3.LUT R5, R5, 0xffff, RZ, 0xc0, !PT ;  /* 0x0000ffff05057812 */ /* 0x000fe400078ec0ff */
[C---:B------:R-:W-:Y:S02]  /*39e0*/  LOP3.LUT R37, R4.reuse, 0xf0, RZ, 0xc0, !PT ;  /* 0x000000f004257812 */ /* 0x040fe400078ec0ff */
[----:B------:R-:W-:Y:S02]  /*39f0*/  LOP3.LUT R34, R4, 0xf, RZ, 0xc0, !PT ;  /* 0x0000000f04227812 */ /* 0x000fe400078ec0ff */
[----:B------:R-:W-:Y:S02]  /*3a00*/  LOP3.LUT R33, R6, 0xf0, RZ, 0xc0, !PT ;  /* 0x000000f006217812 */ /* 0x000fe400078ec0ff */
[C---:B------:R-:W-:Y:S02]  /*3a10*/  LOP3.LUT R35, R5.reuse, 0xf0, RZ, 0xc0, !PT ;  /* 0x000000f005237812 */ /* 0x040fe400078ec0ff */
[----:B------:R-:W-:Y:S01]  /*3a20*/  LOP3.LUT R4, R5, 0xf, RZ, 0xc0, !PT ;  /* 0x0000000f05047812 */ /* 0x000fe200078ec0ff */
[----:B------:R-:W-:Y:S01]  /*3a30*/  IMAD.IADD R5, R34, 0x1, R37 ;  /* 0x0000000122057824 */ /* 0x000fe200078e0225 */
[----:B------:R-:W-:-:S02]  /*3a40*/  LOP3.LUT R6, R6, 0xf, RZ, 0xc0, !PT ;  /* 0x0000000f06067812 */ /* 0x000fc400078ec0ff */
[----:B------:R-:W-:Y:S01]  /*3a50*/  LOP3.LUT R7, R7, 0xffff, RZ, 0xc0, !PT ;  /* 0x0000ffff07077812 */ /* 0x000fe200078ec0ff */
[----:B0-----:R-:W-:Y:S01]  /*3a60*/  IMAD.IADD R2, R4, 0x1, R35 ;  /* 0x0000000104027824 */ /* 0x001fe200078e0223 */
[----:B------:R-:W-:Y:S01]  /*3a70*/  LOP3.LUT R9, R9, 0xffff, RZ, 0xc0, !PT ;  /* 0x0000ffff09097812 */ /* 0x000fe200078ec0ff */
[----:B------:R-:W-:Y:S01]  /*3a80*/  IMAD.IADD R3, R6, 0x1, R33 ;  /* 0x0000000106037824 */ /* 0x000fe200078e0221 */
[----:B------:R-:W-:Y:S01]  /*3a90*/  LOP3.LUT R10, R10, 0xffff, RZ, 0xc0, !PT ;  /* 0x0000ffff0a0a7812 */ /* 0x000fe200078ec0ff */
[----:B------:R-:W2:Y:S01]  /*3aa0*/  LDC.U8 R5, c[0x3][R5] ;  /* 0x00c0000005057b82 */ /* 0x000ea20000000000 */
[C---:B------:R-:W-:Y:S02]  /*3ab0*/  LOP3.LUT R33, R7.reuse, 0xf0, RZ, 0xc0, !PT ;  /* 0x000000f007217812 */ /* 0x040fe400078ec0ff */
[----:B------:R-:W-:Y:S02]  /*3ac0*/  LOP3.LUT R4, R7, 0xf, RZ, 0xc0, !PT ;  /* 0x0000000f07047812 */ /* 0x000fe400078ec0ff */
[----:B------:R-:W-:-:S02]  /*3ad0*/  LOP3.LUT R6, R9, 0xf0, RZ, 0xc0, !PT ;  /* 0x000000f009067812 */ /* 0x000fc400078ec0ff */
[----:B------:R-:W-:Y:S01]  /*3ae0*/  LOP3.LUT R7, R9, 0xf, RZ, 0xc0, !PT ;  /* 0x0000000f09077812 */ /* 0x000fe200078ec0ff */
[----:B------:R-:W-:Y:S01]  /*3af0*/  IMAD.IADD R4, R4, 0x1, R33 ;  /* 0x0000000104047824 */ /* 0x000fe200078e0221 */
[C---:B------:R-:W-:Y:S01]  /*3b00*/  LOP3.LUT R9, R10.reuse, 0xf0, RZ, 0xc0, !PT ;  /* 0x000000f00a097812 */ /* 0x040fe200078ec0ff */
[----:B------:R-:W0:Y:S01]  /*3b10*/  LDC.U8 R3, c[0x3][R3] ;  /* 0x00c0000003037b82 */ /* 0x000e220000000000 */
[----:B------:R-:W-:Y:S01]  /*3b20*/  LOP3.LUT R10, R10, 0xf, RZ, 0xc0, !PT ;  /* 0x0000000f0a0a7812 */ /* 0x000fe200078ec0ff */
[----:B------:R-:W-:Y:S01]  /*3b30*/  IMAD.IADD R7, R7, 0x1, R6 ;  /* 0x0000000107077824 */ /* 0x000fe200078e0206 */
[----:B------:R-:W-:Y:S02]  /*3b40*/  LOP3.LUT R6, R11, 0xffff, RZ, 0xc0, !PT ;  /* 0x0000ffff0b067812 */ /* 0x000fe400078ec0ff */
[----:B------:R-:W-:Y:S01]  /*3b50*/  LOP3.LUT R12, R12, 0xffff, RZ, 0xc0, !PT ;  /* 0x0000ffff0c0c7812 */ /* 0x000fe200078ec0ff */
[----:B------:R-:W-:Y:S01]  /*3b60*/  IMAD.IADD R11, R10, 0x1, R9 ;  /* 0x000000010a0b7824 */ /* 0x000fe200078e0209 */
[----:B------:R-:W-:Y:S01]  /*3b70*/  LOP3.LUT R13, R13, 0xffff, RZ, 0xc0, !PT ;  /* 0x0000ffff0d0d7812 */ /* 0x000fe200078ec0ff */
[----:B------:R-:W0:Y:S01]  /*3b80*/  LDC.U8 R2, c[0x3][R2] ;  /* 0x00c0000002027b82 */ /* 0x000e220000000000 */
[----:B------:R-:W-:-:S02]  /*3b90*/  LOP3.LUT R35, R6, 0xf0, RZ, 0xc0, !PT ;  /* 0x000000f006237812 */ /* 0x000fc400078ec0ff */
[----:B------:R-:W-:Y:S02]  /*3ba0*/  LOP3.LUT R10, R6, 0xf, RZ, 0xc0, !PT ;  /* 0x0000000f060a7812 */ /* 0x000fe400078ec0ff */
[C---:B------:R-:W-:Y:S02]  /*3bb0*/  LOP3.LUT R33, R12.reuse, 0xf0, RZ, 0xc0, !PT ;  /* 0x000000f00c217812 */ /* 0x040fe400078ec0ff */
[----:B------:R-:W-:Y:S01]  /*3bc0*/  LOP3.LUT R6, R12, 0xf, RZ, 0xc0, !PT ;  /* 0x0000000f0c067812 */ /* 0x000fe200078ec0ff */
[----:B------:R-:W-:Y:S01]  /*3bd0*/  IMAD.IADD R10, R10, 0x1, R35 ;  /* 0x000000010a0a7824 */ /* 0x000fe200078e0223 */
[C---:B------:R-:W-:Y:S02]  /*3be0*/  LOP3.LUT R12, R13.reuse, 0xf0, RZ, 0xc0, !PT ;  /* 0x000000f00d0c7812 */ /* 0x040fe400078ec0ff */
[----:B------:R-:W-:Y:S01]  /*3bf0*/  LOP3.LUT R9, R13, 0xf, RZ, 0xc0, !PT ;  /* 0x0000000f0d097812 */ /* 0x000fe200078ec0ff */
[----:B------:R-:W-:Y:S01]  /*3c00*/  IMAD.IADD R6, R6, 0x1, R33 ;  /* 0x0000000106067824 */ /* 0x000fe200078e0221 */
[----:B------:R-:W-:Y:S01]  /*3c10*/  LOP3.LUT R15, R15, 0xffff, RZ, 0xc0, !PT ;  /* 0x0000ffff0f0f7812 */ /* 0x000fe200078ec0ff */
[----:B------:R-:W0:Y:S01]  /*3c20*/  LDC.U8 R10, c[0x3][R10] ;  /* 0x00c000000a0a7b82 */ /* 0x000e220000000000 */
[----:B------:R-:W-:Y:S01]  /*3c30*/  LOP3.LUT R17, R17, 0xffff, RZ, 0xc0, !PT ;  /* 0x0000ffff11117812 */ /* 0x000fe200078ec0ff */
[----:B------:R-:W-:Y:S01]  /*3c40*/  IMAD.IADD R9, R9, 0x1, R12 ;  /* 0x0000000109097824 */ /* 0x000fe200078e020c */
[----:B------:R-:W-:-:S02]  /*3c50*/  LOP3.LUT R33, R15, 0xf0, RZ, 0xc0, !PT ;  /* 0x000000f00f217812 */ /* 0x000fc400078ec0ff */
[----:B------:R-:W-:Y:S02]  /*3c60*/  LOP3.LUT R36, R15, 0xf, RZ, 0xc0, !PT ;  /* 0x0000000f0f247812 */ /* 0x000fe400078ec0ff */
[----:B------:R-:W-:Y:S01]  /*3c70*/  LOP3.LUT R14, R14, 0xffff, RZ, 0xc0, !PT ;  /* 0x0000ffff0e0e7812 */ /* 0x000fe200078ec0ff */
[----:B------:R-:W0:Y:S01]  /*3c80*/  LDC.U8 R6, c[0x3][R6] ;  /* 0x00c0000006067b82 */ /* 0x000e220000000000 */
[C---:B------:R-:W-:Y:S01]  /*3c90*/  LOP3.LUT R15, R17.reuse, 0xf0, RZ, 0xc0, !PT ;  /* 0x000000f0110f7812 */ /* 0x040fe200078ec0ff */
[----:B------:R-:W-:Y:S01]  /*3ca0*/  IMAD.IADD R36, R36, 0x1, R33 ;  /* 0x0000000124247824 */ /* 0x000fe200078e0221 */
[----:B------:R-:W-:Y:S02]  /*3cb0*/  LOP3.LUT R12, R17, 0xf, RZ, 0xc0, !PT ;  /* 0x0000000f110c7812 */ /* 0x000fe400078ec0ff */
[----:B------:R-:W-:Y:S02]  /*3cc0*/  LOP3.LUT R38, R38, 0xffff, RZ, 0xc0, !PT ;  /* 0x0000ffff26267812 */ /* 0x000fe400078ec0ff */
[----:B------:R-:W-:Y:S01]  /*3cd0*/  LOP3.LUT R39, R39, 0xffff, RZ, 0xc0, !PT ;  /* 0x0000ffff27277812 */ /* 0x000fe200078ec0ff */
[----:B------:R-:W-:Y:S01]  /*3ce0*/  IMAD.IADD R12, R12, 0x1, R15 ;  /* 0x000000010c0c7824 */ /* 0x000fe200078e020f */
[----:B------:R-:W-:Y:S01]  /*3cf0*/  LOP3.LUT R40, R40, 0xffff, RZ, 0xc0, !PT ;  /* 0x0000ffff28287812 */ /* 0x000fe200078ec0ff */
[----:B------:R-:W4:Y:S01]  /*3d00*/  LDC.U8 R36, c[0x3][R36] ;  /* 0x00c0000024247b82 */ /* 0x000f220000000000 */
[----:B------:R-:W-:-:S02]  /*3d10*/  LOP3.LUT R17, R16, 0xffff, RZ, 0xc0, !PT ;  /* 0x0000ffff10117812 */ /* 0x000fc400078ec0ff */
[C---:B------:R-:W-:Y:S02]  /*3d20*/  LOP3.LUT R34, R14.reuse, 0xf0, RZ, 0xc0, !PT ;  /* 0x000000f00e227812 */ /* 0x040fe400078ec0ff */
[----:B------:R-:W-:Y:S02]  /*3d30*/  LOP3.LUT R13, R14, 0xf, RZ, 0xc0, !PT ;  /* 0x0000000f0e0d7812 */ /* 0x000fe400078ec0ff */
[C---:B------:R-:W-:Y:S01]  /*3d40*/  LOP3.LUT R33, R38.reuse, 0xf0, RZ, 0xc0, !PT ;  /* 0x000000f026217812 */ /* 0x040fe200078ec0ff */
[----:B------:R-:W3:Y:S01]  /*3d50*/  LDC.U8 R16, c[0x3][R11] ;  /* 0x00c000000b107b82 */ /* 0x000ee20000000000 */
[----:B------:R-:W-:Y:S01]  /*3d60*/  LOP3.LUT R42, R38, 0xf, RZ, 0xc0, !PT ;  /* 0x0000000f262a7812 */ /* 0x000fe200078ec0ff */
[----:B------:R-:W-:Y:S01]  /*3d70*/  IMAD.IADD R13, R13, 0x1, R34 ;  /* 0x000000010d0d7824 */ /* 0x000fe200078e0222 */
[C---:B------:R-:W-:Y:S02]  /*3d80*/  LOP3.LUT R14, R39.reuse, 0xf0, RZ, 0xc0, !PT ;  /* 0x000000f0270e7812 */ /* 0x040fe400078ec0ff */
[----:B------:R-:W-:Y:S01]  /*3d90*/  LOP3.LUT R39, R39, 0xf, RZ, 0xc0, !PT ;  /* 0x0000000f27277812 */ /* 0x000fe200078ec0ff */
[----:B------:R-:W-:Y:S01]  /*3da0*/  IMAD.IADD R42, R42, 0x1, R33 ;  /* 0x000000012a2a7824 */ /* 0x000fe200078e0221 */
[C---:B------:R-:W-:Y:S01]  /*3db0*/  LOP3.LUT R15, R40.reuse, 0xf0, RZ, 0xc0, !PT ;  /* 0x000000f0280f7812 */ /* 0x040fe200078ec0ff */
[----:B------:R-:W0:Y:S01]  /*3dc0*/  LDC.U8 R13, c[0x3][R13] ;  /* 0x00c000000d0d7b82 */ /* 0x000e220000000000 */
[----:B------:R-:W-:Y:S01]  /*3dd0*/  LOP3.LUT R38, R40, 0xf, RZ, 0xc0, !PT ;  /* 0x0000000f28267812 */ /* 0x000fe200078ec0ff */
[----:B------:R-:W-:Y:S01]  /*3de0*/  IMAD.IADD R40, R39, 0x1, R14 ;  /* 0x0000000127287824 */ /* 0x000fe200078e020e */
[----:B------:R-:W-:-:S02]  /*3df0*/  LOP3.LUT R44, R17, 0xf0, RZ, 0xc0, !PT ;  /* 0x000000f0112c7812 */ /* 0x000fc400078ec0ff */
[----:B------:R-:W-:Y:S01]  /*3e00*/  LOP3.LUT R43, R17, 0xf, RZ, 0xc0, !PT ;  /* 0x0000000f112b7812 */ /* 0x000fe200078ec0ff */
[----:B------:R-:W-:Y:S02]  /*3e10*/  IMAD.IADD R38, R38, 0x1, R15 ;  /* 0x0000000126267824 */ /* 0x000fe400078e020f */
[----:B------:R-:W0:Y:S02]  /*3e20*/  LDC.U8 R14, c[0x3][R7] ;  /* 0x00c00000070e7b82 */ /* 0x000e240000000000 */
[----:B------:R-:W-:-:S06]  /*3e30*/  IMAD.IADD R43, R43, 0x1, R44 ;  /* 0x000000012b2b7824 */ /* 0x000fcc00078e022c */
[----:B------:R-:W5:Y:S08]  /*3e40*/  LDC.U8 R39, c[0x3][R38] ;  /* 0x00c0000026277b82 */ /* 0x000f700000000000 */
[----:B------:R1:W0:Y:S08]  /*3e50*/  LDC.U8 R15, c[0x3][R4] ;  /* 0x00c00000040f7b82 */ /* 0x0002300000000000 */
[----:B------:R-:W0:Y:S01]  /*3e60*/  LDC.U8 R34, c[0x3][R9] ;  /* 0x00c0000009227b82 */ /* 0x000e220000000000 */
[----:B-1----:R-:W-:-:S07]  /*3e70*/  IADD3 R4, P0, PT, R18, UR4, RZ ;  /* 0x0000000412047c10 */ /* 0x002fce000ff1e0ff */
[----:B------:R-:W1:Y:S08]  /*3e80*/  LDC.U8 R35, c[0x3][R42] ;  /* 0x00c000002a237b82 */ /* 0x000e700000000000 */
[----:B------:R-:W1:Y:S08]  /*3e90*/  LDC.U8 R33, c[0x3][R12] ;  /* 0x00c000000c217b82 */ /* 0x000e700000000000 */
[----:B------:R-:W1:Y:S08]  /*3ea0*/  LDC.U8 R37, c[0x3][R40] ;  /* 0x00c0000028257b82 */ /* 0x000e700000000000 */
[----:B------:R-:W1:Y:S01]  /*3eb0*/  LDC.U8 R17, c[0x3][R43] ;  /* 0x00c000002b117b82 */ /* 0x000e620000000000 */
[----:B--2---:R-:W-:Y:S01]  /*3ec0*/  LOP3.LUT R41, R5, R32, RZ, 0x3c, !PT ;  /* 0x0000002005297212 */ /* 0x004fe200078e3cff */
[----:B------:R-:W-:Y:S01]  /*3ed0*/  IMAD.X R5, RZ, RZ, UR5, P0 ;  /* 0x00000005ff057e24 */ /* 0x000fe200080e06ff */
[----:B---3--:R-:W-:-:S04]  /*3ee0*/  LOP3.LUT R23, R16, R23, RZ, 0x3c, !PT ;  /* 0x0000001710177212 */ /* 0x008fc800078e3cff */
[----:B------:R-:W-:Y:S01]  /*3ef0*/  STG.E.U8 desc[UR20][R4.64], R41 ;  /* 0x0000002904007986 */ /* 0x000fe2000c101114 */
[----:B----4-:R-:W-:-:S03]  /*3f00*/  LOP3.LUT R31, R36, R31, RZ, 0x3c, !PT ;  /* 0x0000001f241f7212 */ /* 0x010fc600078e3cff */
[----:B------:R-:W-:Y:S01]  /*3f10*/  STG.E.U8 desc[UR20][R4.64+0x1], R23 ;  /* 0x0000011704007986 */ /* 0x000fe2000c101114 */
[----:B-----5:R-:W-:-:S03]  /*3f20*/  LOP3.LUT R39, R39, R30, RZ, 0x3c, !PT ;  /* 0x0000001e27277212 */ /* 0x020fc600078e3cff */
[----:B------:R-:W-:Y:S01]  /*3f30*/  STG.E.U8 desc[UR20][R4.64+0x2], R31 ;  /* 0x0000021f04007986 */ /* 0x000fe2000c101114 */
[----:B0-----:R-:W-:-:S03]  /*3f40*/  LOP3.LUT R29, R14, R29, RZ, 0x3c, !PT ;  /* 0x0000001d0e1d7212 */ /* 0x001fc600078e3cff */
[----:B------:R-:W-:Y:S01]  /*3f50*/  STG.E.U8 desc[UR20][R4.64+0x3], R39 ;  /* 0x0000032704007986 */ /* 0x000fe2000c101114 */
[----:B------:R-:W-:-:S03]  /*3f60*/  LOP3.LUT R11, R13, R28, RZ, 0x3c, !PT ;  /* 0x0000001c0d0b7212 */ /* 0x000fc600078e3cff */
[----:B------:R-:W-:Y:S01]  /*3f70*/  STG.E.U8 desc[UR20][R4.64+0x4], R29 ;  /* 0x0000041d04007986 */ /* 0x000fe2000c101114 */
[----:B------:R-:W-:-:S03]  /*3f80*/  LOP3.LUT R27, R10, R27, RZ, 0x3c, !PT ;  /* 0x0000001b0a1b7212 */ /* 0x000fc600078e3cff */
[----:B------:R-:W-:Y:S01]  /*3f90*/  STG.E.U8 desc[UR20][R4.64+0x5], R11 ;  /* 0x0000050b04007986 */ /* 0x000fe2000c101114 */
[----:B------:R-:W-:-:S03]  /*3fa0*/  LOP3.LUT R15, R15, R26, RZ, 0x3c, !PT ;  /* 0x0000001a0f0f7212 */ /* 0x000fc600078e3cff */
[----:B------:R-:W-:Y:S01]  /*3fb0*/  STG.E.U8 desc[UR20][R4.64+0x6], R27 ;  /* 0x0000061b04007986 */ /* 0x000fe2000c101114 */
[----:B------:R-:W-:-:S03]  /*3fc0*/  LOP3.LUT R25, R34, R25, RZ, 0x3c, !PT ;  /* 0x0000001922197212 */ /* 0x000fc600078e3cff */
[----:B------:R-:W-:Y:S01]  /*3fd0*/  STG.E.U8 desc[UR20][R4.64+0x7], R15 ;  /* 0x0000070f04007986 */ /* 0x000fe2000c101114 */
[----:B-1----:R-:W-:-:S03]  /*3fe0*/  LOP3.LUT R35, R35, R0, RZ, 0x3c, !PT ;  /* 0x0000000023237212 */ /* 0x002fc600078e3cff */
        /* <DEDUP_REMOVED lines=12> */
[----:B------:R-:W-:Y:S04]  /*40b0*/  STG.E.U8 desc[UR20][R4.64+0xe], R37 ;  /* 0x00000e2504007986 */ /* 0x000fe8000c101114 */
[----:B------:R-:W-:Y:S01]  /*40c0*/  STG.E.U8 desc[UR20][R4.64+0xf], R17 ;  /* 0x00000f1104007986 */ /* 0x000fe2000c101114 */
[----:B------:R-:W-:Y:S05]  /*40d0*/  EXIT ;  /* 0x000000000000794d */ /* 0x000fea0003800000 */
.L_x_2:
[----:B------:R-:W-:-:S00]  /*40e0*/  BRA `(.L_x_2) ;  /* 0xfffffffc00fc7947 */ /* 0x000fc0000383ffff */
[----:B------:R-:W-:-:S00]  /*40f0*/  NOP ;  /* 0x0000000000007918 */ /* 0x000fc00000000000 */
        /* <DEDUP_REMOVED lines=8> */
.L_x_3:


//--------------------- .nv.shared.reserved.0     --------------------------
	.section	.nv.shared.reserved.0,"aw",@nobits
	.weak		__nv_reservedSMEM_offset_0_alias
	.size		__nv_reservedSMEM_offset_0_alias, 0, 64
	.other		__nv_reservedSMEM_offset_0_alias,@"STO_CUDA_RESERVED_SHARED STV_DEFAULT"
__nv_reservedSMEM_offset_0_alias:
	.zero		0
	.zero		64


//--------------------- .nv.constant0._Z16aesEncryptKernelPKhPhS0_ --------------------------
	.section	.nv.constant0._Z16aesEncryptKernelPKhPhS0_,"a",@progbits
	.sectionflags	@""
	.align	4
.nv.constant0._Z16aesEncryptKernelPKhPhS0_:
	.zero		920


//--------------------- SYMBOLS --------------------------

	.type		.nv.reservedSmem.offset0,@object
	.size		.nv.reservedSmem.offset0,0x4
